// auto-generated by cutlass_sweep.gemm — config: {"arch": "sm_100", "cluster_m": 2, "cluster_n": 1, "dtype": "e4m3", "stages": 5, "tile_k": 64, "tile_m": 256, "tile_n": 64}
#include "cutlass/cutlass.h"
#include "cutlass/gemm/collective/collective_builder.hpp"
#include "cutlass/gemm/device/gemm_universal_adapter.h"
#include "cutlass/gemm/kernel/gemm_universal.hpp"
#include "cutlass/epilogue/collective/collective_builder.hpp"

using ElemA = cutlass::float_e4m3_t;
using ElemB = cutlass::float_e4m3_t;
using ElemCD = cutlass::float_e4m3_t;
using Acc  = float;
using TileShape    = cute::Shape<cute::_256, cute::_64, cute::_64>;
using ClusterShape = cute::Shape<cute::_2, cute::_1, cute::_1>;

using CollectiveEpilogue = typename cutlass::epilogue::collective::CollectiveBuilder<
    cutlass::arch::Sm100, cutlass::arch::OpClassTensorOp,
    TileShape, ClusterShape,
    cutlass::epilogue::collective::EpilogueTileAuto,
    Acc, Acc,
    ElemCD, cutlass::layout::RowMajor, 128 / cutlass::sizeof_bits<ElemCD>::value,
    ElemCD, cutlass::layout::RowMajor, 128 / cutlass::sizeof_bits<ElemCD>::value,
    cutlass::epilogue::collective::EpilogueScheduleAuto
  >::CollectiveOp;

using CollectiveMainloop = typename cutlass::gemm::collective::CollectiveBuilder<
    cutlass::arch::Sm100, cutlass::arch::OpClassTensorOp,
    ElemA, cutlass::layout::RowMajor, 128 / cutlass::sizeof_bits<ElemA>::value,
    ElemB, cutlass::layout::ColumnMajor, 128 / cutlass::sizeof_bits<ElemB>::value,
    Acc,
    TileShape, ClusterShape,
    cutlass::gemm::collective::StageCount<5>,
    cutlass::gemm::collective::KernelScheduleAuto
  >::CollectiveOp;

using GemmKernel = cutlass::gemm::kernel::GemmUniversal<
    cute::Shape<int,int,int,int>,
    CollectiveMainloop,
    CollectiveEpilogue
>;
using Gemm = cutlass::gemm::device::GemmUniversalAdapter<GemmKernel>;

// Force the device kernel symbol into the cubin without needing a host main.
auto* _anchor = &cutlass::device_kernel<GemmKernel>;


// ===== COMPILED SASS (sm_100a) =====

	.target	sm_100a

	.elftype	@"ET_EXEC"


//--------------------- .note.nv.tkinfo           --------------------------
	.section	.note.nv.tkinfo,"",@"SHT_NOTE"
	.sectionflags	@"SHF_NOTE_NV_TKINFO"
	.tkinfo
        /*0018*/ 	.word	0x00000002
        /*0030*/ 	.string	""
        /*0030*/ 	.string	"ptxas"
        /*0030*/ 	.string	"Cuda compilation tools, release 13.0, V13.0.88"
        /*0030*/ 	.string	"Build cuda_13.0.r13.0/compiler.36424714_0"
        /*0030*/ 	.string	"-arch sm_100a -m 64 "



//--------------------- .note.nv.cuinfo           --------------------------
	.section	.note.nv.cuinfo,"",@"SHT_NOTE"
	.sectionflags	@"SHF_NOTE_NV_CUINFO"
        /*0018*/ 	.short	0x0002
        /*001a*/ 	.short	0x0064
        /*001c*/ 	.short	0x0082
	.zero		2


//--------------------- .nv.info                  --------------------------
	.section	.nv.info,"",@"SHT_CUDA_INFO"
	.align	4


	//----- nvinfo : EIATTR_REGCOUNT
	.align		4
        /*0000*/ 	.byte	0x04, 0x2f
        /*0002*/ 	.short	(.L_19 - .L_18)
	.align		4
.L_18:
        /*0004*/ 	.word	index@(_ZN7cutlass13device_kernelINS_4gemm6kernel13GemmUniversalIN4cute5tupleIJiiiiEEENS1_10collective13CollectiveMmaINS1_35MainloopSm100TmaUmmaWarpSpecializedILi5ELi2ELi4ENS5_IJNS4_1CILi2EEENSA_ILi1EEESC_EEEEENS5_IJNSA_ILi256EEENSA_ILi64EEESG_EEENS_12float_e4m3_tENS5_IJlSC_lEEESI_SJ_NS4_8TiledMMAINS4_8MMA_AtomIJNS4_10MMA_TraitsINS4_25SM100_MMA_F8F6F4_2x1SM_SSEJSI_SI_fSF_SG_NS4_17integral_constantINS4_4UMMA5MajorELSQ_0EEESR_NSO_INSP_7ScaleInELSS_0EEEST_EEEEEENS4_6LayoutINS5_IJSC_SC_SC_EEENS5_IJNSA_ILi0EEESY_SY_EEEEENS5_IJNS4_10UnderscoreES11_S11_EEEEENS4_18SM100_TMA_2SM_LOADENS4_14ComposedLayoutINS4_7SwizzleILi2ELi4ELi3EEENS4_18smem_ptr_flag_bitsILi8EEENSW_INS5_IJNSA_ILi8EEESG_EEENS5_IJSG_SC_EEEEEEEvNS4_8identityES14_S1E_vS1F_EENS_8epilogue10collective18CollectiveEpilogueINS1H_23Sm100TmaWarpSpecializedILi1ELi1ELi64ELb0ELb0EEEJNS5_IJNSA_ILi128EEESG_SG_EEENS5_IJNSW_IS1M_SC_EENSW_ISG_SC_EEEEESI_SJ_SI_SJ_NS1H_6fusion15FusionCallbacksIS1L_NS1R_17LinearCombinationISI_fSI_fLNS_15FloatRoundStyleE2EEES1N_S1Q_JEEENS4_5SM1004TMEM4LOAD26SM100_TMEM_LOAD_32dp32b64xENS4_13SM90_TMA_LOADES1E_NS4_39AutoVectorizingCopyWithAssumedAlignmentILi128EEENS4_14SM90_TMA_STOREES1E_S23_S23_EEEvvEEEEvNT_6ParamsE)
        /*0008*/ 	.word	0x000000c2


	//----- nvinfo : EIATTR_FRAME_SIZE
	.align		4
.L_19:
        /*000c*/ 	.byte	0x04, 0x11
        /*000e*/ 	.short	(.L_21 - .L_20)
	.align		4
.L_20:
        /*0010*/ 	.word	index@($__internal_2_$__cuda_sm10x_tcgen05_guardrail_trap_unallocated_columns_being_dealloced)
        /*0014*/ 	.word	0x00000000


	//----- nvinfo : EIATTR_FRAME_SIZE
	.align		4
.L_21:
        /*0018*/ 	.byte	0x04, 0x11
        /*001a*/ 	.short	(.L_23 - .L_22)
	.align		4
.L_22:
        /*001c*/ 	.word	index@($__internal_1_$__cuda_sm10x_tcgen05_guardrail_trap_phase_invalid_during_alloc)
        /*0020*/ 	.word	0x00000000


	//----- nvinfo : EIATTR_FRAME_SIZE
	.align		4
.L_23:
        /*0024*/ 	.byte	0x04, 0x11
        /*0026*/ 	.short	(.L_25 - .L_24)
	.align		4
.L_24:
        /*0028*/ 	.word	index@($__internal_0_$__cuda_sm10x_tcgen05_guardrail_trap_col_being_dealloced_not_returned_by_alloc)
        /*002c*/ 	.word	0x00000000


	//----- nvinfo : EIATTR_FRAME_SIZE
	.align		4
.L_25:
        /*0030*/ 	.byte	0x04, 0x11
        /*0032*/ 	.short	(.L_27 - .L_26)
	.align		4
.L_26:
        /*0034*/ 	.word	index@(_ZN7cutlass13device_kernelINS_4gemm6kernel13GemmUniversalIN4cute5tupleIJiiiiEEENS1_10collective13CollectiveMmaINS1_35MainloopSm100TmaUmmaWarpSpecializedILi5ELi2ELi4ENS5_IJNS4_1CILi2EEENSA_ILi1EEESC_EEEEENS5_IJNSA_ILi256EEENSA_ILi64EEESG_EEENS_12float_e4m3_tENS5_IJlSC_lEEESI_SJ_NS4_8TiledMMAINS4_8MMA_AtomIJNS4_10MMA_TraitsINS4_25SM100_MMA_F8F6F4_2x1SM_SSEJSI_SI_fSF_SG_NS4_17integral_constantINS4_4UMMA5MajorELSQ_0EEESR_NSO_INSP_7ScaleInELSS_0EEEST_EEEEEENS4_6LayoutINS5_IJSC_SC_SC_EEENS5_IJNSA_ILi0EEESY_SY_EEEEENS5_IJNS4_10UnderscoreES11_S11_EEEEENS4_18SM100_TMA_2SM_LOADENS4_14ComposedLayoutINS4_7SwizzleILi2ELi4ELi3EEENS4_18smem_ptr_flag_bitsILi8EEENSW_INS5_IJNSA_ILi8EEESG_EEENS5_IJSG_SC_EEEEEEEvNS4_8identityES14_S1E_vS1F_EENS_8epilogue10collective18CollectiveEpilogueINS1H_23Sm100TmaWarpSpecializedILi1ELi1ELi64ELb0ELb0EEEJNS5_IJNSA_ILi128EEESG_SG_EEENS5_IJNSW_IS1M_SC_EENSW_ISG_SC_EEEEESI_SJ_SI_SJ_NS1H_6fusion15FusionCallbacksIS1L_NS1R_17LinearCombinationISI_fSI_fLNS_15FloatRoundStyleE2EEES1N_S1Q_JEEENS4_5SM1004TMEM4LOAD26SM100_TMEM_LOAD_32dp32b64xENS4_13SM90_TMA_LOADES1E_NS4_39AutoVectorizingCopyWithAssumedAlignmentILi128EEENS4_14SM90_TMA_STOREES1E_S23_S23_EEEvvEEEEvNT_6ParamsE)
        /*0038*/ 	.word	0x00000000


	//----- nvinfo : EIATTR_MIN_STACK_SIZE
	.align		4
.L_27:
        /*003c*/ 	.byte	0x04, 0x12
        /*003e*/ 	.short	(.L_29 - .L_28)
	.align		4
.L_28:
        /*0040*/ 	.word	index@(_ZN7cutlass13device_kernelINS_4gemm6kernel13GemmUniversalIN4cute5tupleIJiiiiEEENS1_10collective13CollectiveMmaINS1_35MainloopSm100TmaUmmaWarpSpecializedILi5ELi2ELi4ENS5_IJNS4_1CILi2EEENSA_ILi1EEESC_EEEEENS5_IJNSA_ILi256EEENSA_ILi64EEESG_EEENS_12float_e4m3_tENS5_IJlSC_lEEESI_SJ_NS4_8TiledMMAINS4_8MMA_AtomIJNS4_10MMA_TraitsINS4_25SM100_MMA_F8F6F4_2x1SM_SSEJSI_SI_fSF_SG_NS4_17integral_constantINS4_4UMMA5MajorELSQ_0EEESR_NSO_INSP_7ScaleInELSS_0EEEST_EEEEEENS4_6LayoutINS5_IJSC_SC_SC_EEENS5_IJNSA_ILi0EEESY_SY_EEEEENS5_IJNS4_10UnderscoreES11_S11_EEEEENS4_18SM100_TMA_2SM_LOADENS4_14ComposedLayoutINS4_7SwizzleILi2ELi4ELi3EEENS4_18smem_ptr_flag_bitsILi8EEENSW_INS5_IJNSA_ILi8EEESG_EEENS5_IJSG_SC_EEEEEEEvNS4_8identityES14_S1E_vS1F_EENS_8epilogue10collective18CollectiveEpilogueINS1H_23Sm100TmaWarpSpecializedILi1ELi1ELi64ELb0ELb0EEEJNS5_IJNSA_ILi128EEESG_SG_EEENS5_IJNSW_IS1M_SC_EENSW_ISG_SC_EEEEESI_SJ_SI_SJ_NS1H_6fusion15FusionCallbacksIS1L_NS1R_17LinearCombinationISI_fSI_fLNS_15FloatRoundStyleE2EEES1N_S1Q_JEEENS4_5SM1004TMEM4LOAD26SM100_TMEM_LOAD_32dp32b64xENS4_13SM90_TMA_LOADES1E_NS4_39AutoVectorizingCopyWithAssumedAlignmentILi128EEENS4_14SM90_TMA_STOREES1E_S23_S23_EEEvvEEEEvNT_6ParamsE)
        /*0044*/ 	.word	0x00000000
.L_29:


//--------------------- .nv.compat                --------------------------
	.section	.nv.compat,"",@"SHT_CUDA_COMPAT_INFO"
	.align	4
        /*0000*/ 	.byte	0x02, 0x09, 0x01, 0x00, 0x02, 0x02, 0x02, 0x00, 0x02, 0x05, 0x05, 0x00, 0x03, 0x07, 0x01, 0x01
        /*0010*/ 	.byte	0x02, 0x03, 0x01, 0x00, 0x02, 0x06, 0x01, 0x00, 0x04, 0x0b, 0x08, 0x00, 0x09, 0x00, 0x00, 0x00
        /*0020*/ 	.byte	0x00, 0x00, 0x00, 0x00


//--------------------- .nv.info._ZN7cutlass13device_kernelINS_4gemm6kernel13GemmUniversalIN4cute5tupleIJiiiiEEENS1_10collective13CollectiveMmaINS1_35MainloopSm100TmaUmmaWarpSpecializedILi5ELi2ELi4ENS5_IJNS4_1CILi2EEENSA_ILi1EEESC_EEEEENS5_IJNSA_ILi256EEENSA_ILi64EEESG_EEENS_12float_e4m3_tENS5_IJlSC_lEEESI_SJ_NS4_8TiledMMAINS4_8MMA_AtomIJNS4_10MMA_TraitsINS4_25SM100_MMA_F8F6F4_2x1SM_SSEJSI_SI_fSF_SG_NS4_17integral_constantINS4_4UMMA5MajorELSQ_0EEESR_NSO_INSP_7ScaleInELSS_0EEEST_EEEEEENS4_6LayoutINS5_IJSC_SC_SC_EEENS5_IJNSA_ILi0EEESY_SY_EEEEENS5_IJNS4_10UnderscoreES11_S11_EEEEENS4_18SM100_TMA_2SM_LOADENS4_14ComposedLayoutINS4_7SwizzleILi2ELi4ELi3EEENS4_18smem_ptr_flag_bitsILi8EEENSW_INS5_IJNSA_ILi8EEESG_EEENS5_IJSG_SC_EEEEEEEvNS4_8identityES14_S1E_vS1F_EENS_8epilogue10collective18CollectiveEpilogueINS1H_23Sm100TmaWarpSpecializedILi1ELi1ELi64ELb0ELb0EEEJNS5_IJNSA_ILi128EEESG_SG_EEENS5_IJNSW_IS1M_SC_EENSW_ISG_SC_EEEEESI_SJ_SI_SJ_NS1H_6fusion15FusionCallbacksIS1L_NS1R_17LinearCombinationISI_fSI_fLNS_15FloatRoundStyleE2EEES1N_S1Q_JEEENS4_5SM1004TMEM4LOAD26SM100_TMEM_LOAD_32dp32b64xENS4_13SM90_TMA_LOADES1E_NS4_39AutoVectorizingCopyWithAssumedAlignmentILi128EEENS4_14SM90_TMA_STOREES1E_S23_S23_EEEvvEEEEvNT_6ParamsE --------------------------
	.section	.nv.info._ZN7cutlass13device_kernelINS_4gemm6kernel13GemmUniversalIN4cute5tupleIJiiiiEEENS1_10collective13CollectiveMmaINS1_35MainloopSm100TmaUmmaWarpSpecializedILi5ELi2ELi4ENS5_IJNS4_1CILi2EEENSA_ILi1EEESC_EEEEENS5_IJNSA_ILi256EEENSA_ILi64EEESG_EEENS_12float_e4m3_tENS5_IJlSC_lEEESI_SJ_NS4_8TiledMMAINS4_8MMA_AtomIJNS4_10MMA_TraitsINS4_25SM100_MMA_F8F6F4_2x1SM_SSEJSI_SI_fSF_SG_NS4_17integral_constantINS4_4UMMA5MajorELSQ_0EEESR_NSO_INSP_7ScaleInELSS_0EEEST_EEEEEENS4_6LayoutINS5_IJSC_SC_SC_EEENS5_IJNSA_ILi0EEESY_SY_EEEEENS5_IJNS4_10UnderscoreES11_S11_EEEEENS4_18SM100_TMA_2SM_LOADENS4_14ComposedLayoutINS4_7SwizzleILi2ELi4ELi3EEENS4_18smem_ptr_flag_bitsILi8EEENSW_INS5_IJNSA_ILi8EEESG_EEENS5_IJSG_SC_EEEEEEEvNS4_8identityES14_S1E_vS1F_EENS_8epilogue10collective18CollectiveEpilogueINS1H_23Sm100TmaWarpSpecializedILi1ELi1ELi64ELb0ELb0EEEJNS5_IJNSA_ILi128EEESG_SG_EEENS5_IJNSW_IS1M_SC_EENSW_ISG_SC_EEEEESI_SJ_SI_SJ_NS1H_6fusion15FusionCallbacksIS1L_NS1R_17LinearCombinationISI_fSI_fLNS_15FloatRoundStyleE2EEES1N_S1Q_JEEENS4_5SM1004TMEM4LOAD26SM100_TMEM_LOAD_32dp32b64xENS4_13SM90_TMA_LOADES1E_NS4_39AutoVectorizingCopyWithAssumedAlignmentILi128EEENS4_14SM90_TMA_STOREES1E_S23_S23_EEEvvEEEEvNT_6ParamsE,"",@"SHT_CUDA_INFO"
	.sectionflags	@""
	.align	4


	//----- nvinfo : EIATTR_CUDA_API_VERSION
	.align		4
        /*0000*/ 	.byte	0x04, 0x37
        /*0002*/ 	.short	(.L_31 - .L_30)
.L_30:
        /*0004*/ 	.word	0x00000082


	//----- nvinfo : EIATTR_KPARAM_INFO
	.align		4
.L_31:
        /*0008*/ 	.byte	0x04, 0x17
        /*000a*/ 	.short	(.L_33 - .L_32)
.L_32:
        /*000c*/ 	.word	0x00000000
        /*0010*/ 	.short	0x0000
        /*0012*/ 	.short	0x0000
        /*0014*/ 	.byte	0x00, 0xf0, 0x01, 0x20


	//----- nvinfo : EIATTR_AT_ENTRY_FRAGMENTS
	.align		4
.L_33:
        /*0018*/ 	.byte	0x04, 0x4f
        /*001a*/ 	.short	(.L_35 - .L_34)


	//   ....[0]....
.L_34:
        /*001c*/ 	.word	0x00000007


	//----- nvinfo : EIATTR_RESERVED_SMEM_USED
	.align		4
.L_35:
        /*0020*/ 	.byte	0x01, 0x41
	.zero		2


	//----- nvinfo : EIATTR_SPARSE_MMA_MASK
	.align		4
        /*0024*/ 	.byte	0x03, 0x50
        /*0026*/ 	.short	0x0000


	//----- nvinfo : EIATTR_TCGEN05_2CTA_USED
	.align		4
        /*0028*/ 	.byte	0x01, 0x52
	.zero		2


	//----- nvinfo : EIATTR_MAXREG_COUNT
	.align		4
        /*002c*/ 	.byte	0x03, 0x1b
        /*002e*/ 	.short	0x00ff


	//----- nvinfo : EIATTR_NUM_BARRIERS
	.align		4
        /*0030*/ 	.byte	0x02, 0x4c
        /*0032*/ 	.byte	0x07
	.zero		1


	//----- nvinfo : EIATTR_EXTERNS
	.align		4
        /*0034*/ 	.byte	0x04, 0x0f
        /*0036*/ 	.short	(.L_37 - .L_36)


	//   ....[0]....
	.align		4
.L_36:
        /*0038*/ 	.word	index@(__assertfail)


	//----- nvinfo : EIATTR_MERCURY_ISA_VERSION
	.align		4
.L_37:
        /*003c*/ 	.byte	0x03, 0x5f
        /*003e*/ 	.short	0x0101


	//----- nvinfo : EIATTR_INT_WARP_WIDE_INSTR_OFFSETS
	.align		4
        /*0040*/ 	.byte	0x04, 0x31
        /*0042*/ 	.short	(.L_39 - .L_38)


	//   ....[0]....
.L_38:
        /*0044*/ 	.word	0x00000cd0


	//   ....[1]....
        /*0048*/ 	.word	0x00000d70


	//   ....[2]....
        /*004c*/ 	.word	0x000020d0


	//   ....[3]....
        /*0050*/ 	.word	0x00003f60


	//   ....[4]....
        /*0054*/ 	.word	0x00003f80


	//   ....[5]....
        /*0058*/ 	.word	0x00003fb0


	//   ....[6]....
        /*005c*/ 	.word	0x000049c0


	//   ....[7]....
        /*0060*/ 	.word	0x00004ae0


	//----- nvinfo : EIATTR_COOP_GROUP_MASK_REGIDS
	.align		4
.L_39:
        /*0064*/ 	.byte	0x04, 0x29
        /*0066*/ 	.short	(.L_41 - .L_40)


	//   ....[0]....
.L_40:
        /*0068*/ 	.word	0xffffffff


	//   ....[1]....
        /*006c*/ 	.word	0xffffffff


	//   ....[2]....
        /*0070*/ 	.word	0xffffffff


	//   ....[3]....
        /*0074*/ 	.word	0xffffffff


	//   ....[4]....
        /*0078*/ 	.word	0xffffffff


	//   ....[5]....
        /*007c*/ 	.word	0xffffffff


	//   ....[6]....
        /*0080*/ 	.word	0xffffffff


	//   ....[7]....
        /*0084*/ 	.word	0xffffffff


	//   ....[8]....
        /*0088*/ 	.word	0xffffffff


	//   ....[9]....
        /*008c*/ 	.word	0xffffffff


	//   ....[10]....
        /*0090*/ 	.word	0xffffffff


	//   ....[11]....
        /*0094*/ 	.word	0xffffffff


	//   ....[12]....
        /*0098*/ 	.word	0xffffffff


	//   ....[13]....
        /*009c*/ 	.word	0xffffffff


	//----- nvinfo : EIATTR_COOP_GROUP_INSTR_OFFSETS
	.align		4
.L_41:
        /*00a0*/ 	.byte	0x04, 0x28
        /*00a2*/ 	.short	(.L_43 - .L_42)


	//   ....[0]....
.L_42:
        /*00a4*/ 	.word	0x000000c0


	//   ....[1]....
        /*00a8*/ 	.word	0x00000500


	//   ....[2]....
        /*00ac*/ 	.word	0x000006a0


	//   ....[3]....
        /*00b0*/ 	.word	0x000007d0


	//   ....[4]....
        /*00b4*/ 	.word	0x000008c0


	//   ....[5]....
        /*00b8*/ 	.word	0x00000a20


	//   ....[6]....
        /*00bc*/ 	.word	0x00000bb0


	//   ....[7]....
        /*00c0*/ 	.word	0x00000df0


	//   ....[8]....
        /*00c4*/ 	.word	0x00001fb0


	//   ....[9]....
        /*00c8*/ 	.word	0x00002e20


	//   ....[10]....
        /*00cc*/ 	.word	0x000032f0


	//   ....[11]....
        /*00d0*/ 	.word	0x00003320


	//   ....[12]....
        /*00d4*/ 	.word	0x00003e60


	//   ....[13]....
        /*00d8*/ 	.word	0x00004070


	//----- nvinfo : EIATTR_VRC_CTA_INIT_COUNT
	.align		4
.L_43:
        /*00dc*/ 	.byte	0x02, 0x4a
        /*00de*/ 	.byte	0x80
	.zero		1


	//----- nvinfo : EIATTR_SYSCALL_OFFSETS
	.align		4
        /*00e0*/ 	.byte	0x04, 0x46
        /*00e2*/ 	.short	(.L_45 - .L_44)


	//   ....[0]....
.L_44:
        /*00e4*/ 	.word	0x000054a0


	//   ....[1]....
        /*00e8*/ 	.word	0x000055e0


	//   ....[2]....
        /*00ec*/ 	.word	0x00005d80


	//----- nvinfo : EIATTR_MBARRIER_INSTR_OFFSETS
	.align		4
.L_45:
        /*00f0*/ 	.byte	0x04, 0x39
        /*00f2*/ 	.short	(.L_47 - .L_46)


	//   ....[0]....
.L_46:
        /*00f4*/ 	.word	0x000005f0
        /*00f8*/ 	.word	0x000000ff
        /*00fc*/ 	.word	0x00000000
        /*0100*/ 	.short	0x0100
        /*0102*/ 	.byte	0x08
	.zero		1


	//   ....[1]....
        /*0104*/ 	.word	0x00000600
        /*0108*/ 	.word	0x000000ff
        /*010c*/ 	.word	0x00000028
        /*0110*/ 	.short	0x0100
        /*0112*/ 	.byte	0x08
	.zero		1


	//   ....[2]....
        /*0114*/ 	.word	0x00000610
        /*0118*/ 	.word	0x000000ff
        /*011c*/ 	.word	0x00000008
        /*0120*/ 	.short	0x0100
        /*0122*/ 	.byte	0x08
	.zero		1


	//   ....[3]....
        /*0124*/ 	.word	0x00000620
        /*0128*/ 	.word	0x000000ff
        /*012c*/ 	.word	0x00000030
        /*0130*/ 	.short	0x0100
        /*0132*/ 	.byte	0x08
	.zero		1


	//   ....[4]....
        /*0134*/ 	.word	0x00000630
        /*0138*/ 	.word	0x000000ff
        /*013c*/ 	.word	0x00000010
        /*0140*/ 	.short	0x0100
        /*0142*/ 	.byte	0x08
	.zero		1


	//   ....[5]....
        /*0144*/ 	.word	0x00000640
        /*0148*/ 	.word	0x000000ff
        /*014c*/ 	.word	0x00000038
        /*0150*/ 	.short	0x0100
        /*0152*/ 	.byte	0x08
	.zero		1


	//   ....[6]....
        /*0154*/ 	.word	0x00000650
        /*0158*/ 	.word	0x000000ff
        /*015c*/ 	.word	0x00000018
        /*0160*/ 	.short	0x0100
        /*0162*/ 	.byte	0x08
	.zero		1


	//   ....[7]....
        /*0164*/ 	.word	0x00000660
        /*0168*/ 	.word	0x000000ff
        /*016c*/ 	.word	0x00000040
        /*0170*/ 	.short	0x0100
        /*0172*/ 	.byte	0x08
	.zero		1


	//   ....[8]....
        /*0174*/ 	.word	0x00000670
        /*0178*/ 	.word	0x000000ff
        /*017c*/ 	.word	0x00000020
        /*0180*/ 	.short	0x0100
        /*0182*/ 	.byte	0x08
	.zero		1


	//   ....[9]....
        /*0184*/ 	.word	0x00000680
        /*0188*/ 	.word	0x000000ff
        /*018c*/ 	.word	0x00000048
        /*0190*/ 	.short	0x0100
        /*0192*/ 	.byte	0x08
	.zero		1


	//   ....[10]....
        /*0194*/ 	.word	0x000007a0
        /*0198*/ 	.word	0x000000ff
        /*019c*/ 	.word	0x00000050
        /*01a0*/ 	.short	0x0100
        /*01a2*/ 	.byte	0x09
	.zero		1


	//   ....[11]....
        /*01a4*/ 	.word	0x000007b0
        /*01a8*/ 	.word	0x000000ff
        /*01ac*/ 	.word	0x00000058
        /*01b0*/ 	.short	0x0100
        /*01b2*/ 	.byte	0x09
	.zero		1


	//   ....[12]....
        /*01b4*/ 	.word	0x00000890
        /*01b8*/ 	.word	0x000000ff
        /*01bc*/ 	.word	0x00000060
        /*01c0*/ 	.short	0x0100
        /*01c2*/ 	.byte	0x08
	.zero		1


	//   ....[13]....
        /*01c4*/ 	.word	0x000008a0
        /*01c8*/ 	.word	0x000000ff
        /*01cc*/ 	.word	0x00000068
        /*01d0*/ 	.short	0x0100
        /*01d2*/ 	.byte	0x08
	.zero		1


	//   ....[14]....
        /*01d4*/ 	.word	0x000009d0
        /*01d8*/ 	.word	0x000000ff
        /*01dc*/ 	.word	0x00000070
        /*01e0*/ 	.short	0x0100
        /*01e2*/ 	.byte	0x08
	.zero		1


	//   ....[15]....
        /*01e4*/ 	.word	0x000009e0
        /*01e8*/ 	.word	0x000000ff
        /*01ec*/ 	.word	0x00000080
        /*01f0*/ 	.short	0x0100
        /*01f2*/ 	.byte	0x08
	.zero		1


	//   ....[16]....
        /*01f4*/ 	.word	0x000009f0
        /*01f8*/ 	.word	0x000000ff
        /*01fc*/ 	.word	0x00000078
        /*0200*/ 	.short	0x0100
        /*0202*/ 	.byte	0x08
	.zero		1


	//   ....[17]....
        /*0204*/ 	.word	0x00000a00
        /*0208*/ 	.word	0x000000ff
        /*020c*/ 	.word	0x00000088
        /*0210*/ 	.short	0x0100
        /*0212*/ 	.byte	0x08
	.zero		1


	//   ....[18]....
        /*0214*/ 	.word	0x00000b20
        /*0218*/ 	.word	0x000000ff
        /*021c*/ 	.word	0x00000090
        /*0220*/ 	.short	0x0100
        /*0222*/ 	.byte	0x09
	.zero		1


	//   ....[19]....
        /*0224*/ 	.word	0x00000b30
        /*0228*/ 	.word	0x000000ff
        /*022c*/ 	.word	0x000000b0
        /*0230*/ 	.short	0x0100
        /*0232*/ 	.byte	0x09
	.zero		1


	//   ....[20]....
        /*0234*/ 	.word	0x00000b40
        /*0238*/ 	.word	0x000000ff
        /*023c*/ 	.word	0x00000098
        /*0240*/ 	.short	0x0100
        /*0242*/ 	.byte	0x09
	.zero		1


	//   ....[21]....
        /*0244*/ 	.word	0x00000b50
        /*0248*/ 	.word	0x000000ff
        /*024c*/ 	.word	0x000000b8
        /*0250*/ 	.short	0x0100
        /*0252*/ 	.byte	0x09
	.zero		1


	//   ....[22]....
        /*0254*/ 	.word	0x00000b60
        /*0258*/ 	.word	0x000000ff
        /*025c*/ 	.word	0x000000a0
        /*0260*/ 	.short	0x0100
        /*0262*/ 	.byte	0x09
	.zero		1


	//   ....[23]....
        /*0264*/ 	.word	0x00000b70
        /*0268*/ 	.word	0x000000ff
        /*026c*/ 	.word	0x000000c0
        /*0270*/ 	.short	0x0100
        /*0272*/ 	.byte	0x09
	.zero		1


	//   ....[24]....
        /*0274*/ 	.word	0x00000b80
        /*0278*/ 	.word	0x000000ff
        /*027c*/ 	.word	0x000000a8
        /*0280*/ 	.short	0x0100
        /*0282*/ 	.byte	0x09
	.zero		1


	//   ....[25]....
        /*0284*/ 	.word	0x00000b90
        /*0288*/ 	.word	0x000000ff
        /*028c*/ 	.word	0x000000c8
        /*0290*/ 	.short	0x0100
        /*0292*/ 	.byte	0x09
	.zero		1


	//   ....[26]....
        /*0294*/ 	.word	0x00000c80
        /*0298*/ 	.word	0x000000ff
        /*029c*/ 	.word	0x000000d0
        /*02a0*/ 	.short	0x0100
        /*02a2*/ 	.byte	0x08
	.zero		1


	//   ....[27]....
        /*02a4*/ 	.word	0x00000c90
        /*02a8*/ 	.word	0x000000ff
        /*02ac*/ 	.word	0x000000e0
        /*02b0*/ 	.short	0x0100
        /*02b2*/ 	.byte	0x08
	.zero		1


	//   ....[28]....
        /*02b4*/ 	.word	0x00000ca0
        /*02b8*/ 	.word	0x000000ff
        /*02bc*/ 	.word	0x000000d8
        /*02c0*/ 	.short	0x0100
        /*02c2*/ 	.byte	0x08
	.zero		1


	//   ....[29]....
        /*02c4*/ 	.word	0x00000cb0
        /*02c8*/ 	.word	0x000000ff
        /*02cc*/ 	.word	0x000000e8
        /*02d0*/ 	.short	0x0100
        /*02d2*/ 	.byte	0x08
	.zero		1


	//   ....[30]....
        /*02d4*/ 	.word	0x00000da0
        /*02d8*/ 	.word	0x000000ff
        /*02dc*/ 	.word	0x000000f0
        /*02e0*/ 	.short	0x0100
        /*02e2*/ 	.byte	0x06
	.zero		1


	//   ....[31]....
        /*02e4*/ 	.word	0x000017b0
        /*02e8*/ 	.word	0x00000003
        /*02ec*/ 	.word	0x000000e0
        /*02f0*/ 	.short	0x010a
        /*02f2*/ 	.byte	0xff
	.zero		1


	//   ....[32]....
        /*02f4*/ 	.word	0x000017e0
        /*02f8*/ 	.word	0x00000003
        /*02fc*/ 	.word	0x000000d0
        /*0300*/ 	.short	0x0101
        /*0302*/ 	.byte	0xff
	.zero		1


	//   ....[33]....
        /*0304*/ 	.word	0x000018e0
        /*0308*/ 	.word	0x000000ff
        /*030c*/ 	.word	0x00000028
        /*0310*/ 	.short	0x010a
        /*0312*/ 	.byte	0x08
	.zero		1


	//   ....[34]....
        /*0314*/ 	.word	0x000019b0
        /*0318*/ 	.word	0x000000ff
        /*031c*/ 	.word	0x00000028
        /*0320*/ 	.short	0x010a
        /*0322*/ 	.byte	0x21
	.zero		1


	//   ....[35]....
        /*0324*/ 	.word	0x00001b60
        /*0328*/ 	.word	0x000000ff
        /*032c*/ 	.word	0x00000028
        /*0330*/ 	.short	0x010a
        /*0332*/ 	.byte	0x08
	.zero		1


	//   ....[36]....
        /*0334*/ 	.word	0x00001c60
        /*0338*/ 	.word	0x000000ff
        /*033c*/ 	.word	0x00000068
        /*0340*/ 	.short	0x0101
        /*0342*/ 	.byte	0x04
	.zero		1


	//   ....[37]....
        /*0344*/ 	.word	0x00001c80
        /*0348*/ 	.word	0x000000ff
        /*034c*/ 	.word	0x00000028
        /*0350*/ 	.short	0x010a
        /*0352*/ 	.byte	0x08
	.zero		1


	//   ....[38]....
        /*0354*/ 	.word	0x00001d00
        /*0358*/ 	.word	0x000000ff
        /*035c*/ 	.word	0x00000028
        /*0360*/ 	.short	0x010a
        /*0362*/ 	.byte	0x11
	.zero		1


	//   ....[39]....
        /*0364*/ 	.word	0x00001e90
        /*0368*/ 	.word	0x000000ff
        /*036c*/ 	.word	0x00000028
        /*0370*/ 	.short	0x010a
        /*0372*/ 	.byte	0x08
	.zero		1


	//   ....[40]....
        /*0374*/ 	.word	0x00001fe0
        /*0378*/ 	.word	0x00000002
        /*037c*/ 	.word	0x00000070
        /*0380*/ 	.short	0x010a
        /*0382*/ 	.byte	0xff
	.zero		1


	//   ....[41]....
        /*0384*/ 	.word	0x000020a0
        /*0388*/ 	.word	0x00000002
        /*038c*/ 	.word	0x00000000
        /*0390*/ 	.short	0x0101
        /*0392*/ 	.byte	0xff
	.zero		1


	//   ....[42]....
        /*0394*/ 	.word	0x00002600
        /*0398*/ 	.word	0x000000ff
        /*039c*/ 	.word	0x00000000
        /*03a0*/ 	.short	0x010a
        /*03a2*/ 	.byte	0x05
	.zero		1


	//   ....[43]....
        /*03a4*/ 	.word	0x00002690
        /*03a8*/ 	.word	0x000000ff
        /*03ac*/ 	.word	0x00000000
        /*03b0*/ 	.short	0x010a
        /*03b2*/ 	.byte	0x05
	.zero		1


	//   ....[44]....
        /*03b4*/ 	.word	0x00002720
        /*03b8*/ 	.word	0x000000ff
        /*03bc*/ 	.word	0x00000000
        /*03c0*/ 	.short	0x010a
        /*03c2*/ 	.byte	0x05
	.zero		1


	//   ....[45]....
        /*03c4*/ 	.word	0x000027b0
        /*03c8*/ 	.word	0x000000ff
        /*03cc*/ 	.word	0x00000000
        /*03d0*/ 	.short	0x010a
        /*03d2*/ 	.byte	0x05
	.zero		1


	//   ....[46]....
        /*03d4*/ 	.word	0x00002850
        /*03d8*/ 	.word	0x00000000
        /*03dc*/ 	.word	0x00000000
        /*03e0*/ 	.short	0x010a
        /*03e2*/ 	.byte	0xff
	.zero		1


	//   ....[47]....
        /*03e4*/ 	.word	0x00002980
        /*03e8*/ 	.word	0x00000000
        /*03ec*/ 	.word	0x000000d0
        /*03f0*/ 	.short	0x010a
        /*03f2*/ 	.byte	0xff
	.zero		1


	//   ....[48]....
        /*03f4*/ 	.word	0x000029f0
        /*03f8*/ 	.word	0x00000004
        /*03fc*/ 	.word	0x00000000
        /*0400*/ 	.short	0x0101
        /*0402*/ 	.byte	0xff
	.zero		1


	//   ....[49]....
        /*0404*/ 	.word	0x00002a10
        /*0408*/ 	.word	0x000000ff
        /*040c*/ 	.word	0x00000080
        /*0410*/ 	.short	0x010a
        /*0412*/ 	.byte	0x05
	.zero		1


	//   ....[50]....
        /*0414*/ 	.word	0x00002b30
        /*0418*/ 	.word	0x00000000
        /*041c*/ 	.word	0x00000070
        /*0420*/ 	.short	0x010a
        /*0422*/ 	.byte	0xff
	.zero		1


	//   ....[51]....
        /*0424*/ 	.word	0x00002c30
        /*0428*/ 	.word	0x00000000
        /*042c*/ 	.word	0x00000000
        /*0430*/ 	.short	0x0101
        /*0432*/ 	.byte	0xff
	.zero		1


	//   ....[52]....
        /*0434*/ 	.word	0x00002cc0
        /*0438*/ 	.word	0x000000ff
        /*043c*/ 	.word	0x00000080
        /*0440*/ 	.short	0x0106
        /*0442*/ 	.byte	0x05
	.zero		1


	//   ....[53]....
        /*0444*/ 	.word	0x00002ce0
        /*0448*/ 	.word	0x000000ff
        /*044c*/ 	.word	0x00000080
        /*0450*/ 	.short	0x010a
        /*0452*/ 	.byte	0x05
	.zero		1


	//   ....[54]....
        /*0454*/ 	.word	0x00002d70
        /*0458*/ 	.word	0x000000ff
        /*045c*/ 	.word	0x00000080
        /*0460*/ 	.short	0x0106
        /*0462*/ 	.byte	0x04
	.zero		1


	//   ....[55]....
        /*0464*/ 	.word	0x00002db0
        /*0468*/ 	.word	0x00000000
        /*046c*/ 	.word	0x00000080
        /*0470*/ 	.short	0x010a
        /*0472*/ 	.byte	0xff
	.zero		1


	//   ....[56]....
        /*0474*/ 	.word	0x00002ff0
        /*0478*/ 	.word	0x000000ff
        /*047c*/ 	.word	0x00000008
        /*0480*/ 	.short	0x010a
        /*0482*/ 	.byte	0x06
	.zero		1


	//   ....[57]....
        /*0484*/ 	.word	0x00003010
        /*0488*/ 	.word	0x000000ff
        /*048c*/ 	.word	0x00000008
        /*0490*/ 	.short	0x010a
        /*0492*/ 	.byte	0x06
	.zero		1


	//   ....[58]....
        /*0494*/ 	.word	0x000031a0
        /*0498*/ 	.word	0x000000ff
        /*049c*/ 	.word	0x00000008
        /*04a0*/ 	.short	0x010a
        /*04a2*/ 	.byte	0x06
	.zero		1


	//   ....[59]....
        /*04a4*/ 	.word	0x000031c0
        /*04a8*/ 	.word	0x000000ff
        /*04ac*/ 	.word	0x00000008
        /*04b0*/ 	.short	0x010a
        /*04b2*/ 	.byte	0x06
	.zero		1


	//   ....[60]....
        /*04b4*/ 	.word	0x00003280
        /*04b8*/ 	.word	0x000000ff
        /*04bc*/ 	.word	0x00000000
        /*04c0*/ 	.short	0x0101
        /*04c2*/ 	.byte	0x07
	.zero		1


	//   ....[61]....
        /*04c4*/ 	.word	0x00003580
        /*04c8*/ 	.word	0x00000000
        /*04cc*/ 	.word	0x00000070
        /*04d0*/ 	.short	0x010a
        /*04d2*/ 	.byte	0xff
	.zero		1


	//   ....[62]....
        /*04d4*/ 	.word	0x00003640
        /*04d8*/ 	.word	0x00000000
        /*04dc*/ 	.word	0x00000000
        /*04e0*/ 	.short	0x0101
        /*04e2*/ 	.byte	0xff
	.zero		1


	//   ....[63]....
        /*04e4*/ 	.word	0x00003700
        /*04e8*/ 	.word	0x000000ff
        /*04ec*/ 	.word	0x00000000
        /*04f0*/ 	.short	0x010a
        /*04f2*/ 	.byte	0x06
	.zero		1


	//   ....[64]....
        /*04f4*/ 	.word	0x00003710
        /*04f8*/ 	.word	0x000000ff
        /*04fc*/ 	.word	0x000000b0
        /*0500*/ 	.short	0x010a
        /*0502*/ 	.byte	0x0a
	.zero		1


	//   ....[65]....
        /*0504*/ 	.word	0x000037c0
        /*0508*/ 	.word	0x000000ff
        /*050c*/ 	.word	0x00000000
        /*0510*/ 	.short	0x010a
        /*0512*/ 	.byte	0x09
	.zero		1


	//   ....[66]....
        /*0514*/ 	.word	0x00003900
        /*0518*/ 	.word	0x000000ff
        /*051c*/ 	.word	0x00000000
        /*0520*/ 	.short	0x010a
        /*0522*/ 	.byte	0x06
	.zero		1


	//   ....[67]....
        /*0524*/ 	.word	0x00003b50
        /*0528*/ 	.word	0x000000ff
        /*052c*/ 	.word	0x00000000
        /*0530*/ 	.short	0x010a
        /*0532*/ 	.byte	0x07
	.zero		1


	//   ....[68]....
        /*0534*/ 	.word	0x00003be0
        /*0538*/ 	.word	0x000000ff
        /*053c*/ 	.word	0x00000000
        /*0540*/ 	.short	0x010a
        /*0542*/ 	.byte	0x07
	.zero		1


	//   ....[69]....
        /*0544*/ 	.word	0x00003c70
        /*0548*/ 	.word	0x000000ff
        /*054c*/ 	.word	0x00000000
        /*0550*/ 	.short	0x010a
        /*0552*/ 	.byte	0x07
	.zero		1


	//   ....[70]....
        /*0554*/ 	.word	0x00003d10
        /*0558*/ 	.word	0x00000000
        /*055c*/ 	.word	0x00000000
        /*0560*/ 	.short	0x010a
        /*0562*/ 	.byte	0xff
	.zero		1


	//   ....[71]....
        /*0564*/ 	.word	0x00003d50
        /*0568*/ 	.word	0x00000000
        /*056c*/ 	.word	0x00000000
        /*0570*/ 	.short	0x010a
        /*0572*/ 	.byte	0xff
	.zero		1


	//   ....[72]....
        /*0574*/ 	.word	0x00003dc0
        /*0578*/ 	.word	0x000000ff
        /*057c*/ 	.word	0x00000000
        /*0580*/ 	.short	0x0101
        /*0582*/ 	.byte	0x05
	.zero		1


	//   ....[73]....
        /*0584*/ 	.word	0x00003e00
        /*0588*/ 	.word	0x000000ff
        /*058c*/ 	.word	0x000000f0
        /*0590*/ 	.short	0x010a
        /*0592*/ 	.byte	0x08
	.zero		1


	//   ....[74]....
        /*0594*/ 	.word	0x00003e50
        /*0598*/ 	.word	0x000000ff
        /*059c*/ 	.word	0x00000000
        /*05a0*/ 	.short	0x0101
        /*05a2*/ 	.byte	0x05
	.zero		1


	//   ....[75]....
        /*05a4*/ 	.word	0x00004260
        /*05a8*/ 	.word	0x00000000
        /*05ac*/ 	.word	0x00000070
        /*05b0*/ 	.short	0x010a
        /*05b2*/ 	.byte	0xff
	.zero		1


	//   ....[76]....
        /*05b4*/ 	.word	0x00004350
        /*05b8*/ 	.word	0x00000000
        /*05bc*/ 	.word	0x00000000
        /*05c0*/ 	.short	0x0101
        /*05c2*/ 	.byte	0xff
	.zero		1


	//   ....[77]....
        /*05c4*/ 	.word	0x00004670
        /*05c8*/ 	.word	0x000000ff
        /*05cc*/ 	.word	0x00000068
        /*05d0*/ 	.short	0x010a
        /*05d2*/ 	.byte	0x06
	.zero		1


	//   ....[78]....
        /*05d4*/ 	.word	0x000047f0
        /*05d8*/ 	.word	0x000000ff
        /*05dc*/ 	.word	0x00000058
        /*05e0*/ 	.short	0x010a
        /*05e2*/ 	.byte	0x06
	.zero		1


	//   ....[79]....
        /*05e4*/ 	.word	0x00004b20
        /*05e8*/ 	.word	0x000000ff
        /*05ec*/ 	.word	0x00000050
        /*05f0*/ 	.short	0x010b
        /*05f2*/ 	.byte	0x06
	.zero		1


	//   ....[80]....
        /*05f4*/ 	.word	0x00004b40
        /*05f8*/ 	.word	0x000000ff
        /*05fc*/ 	.word	0x00000000
        /*0600*/ 	.short	0x0101
        /*0602*/ 	.byte	0x25
	.zero		1


	//   ....[81]....
        /*0604*/ 	.word	0x00004b80
        /*0608*/ 	.word	0x00000000
        /*060c*/ 	.word	0x00000058
        /*0610*/ 	.short	0x010a
        /*0612*/ 	.byte	0xff
	.zero		1


	//   ....[82]....
        /*0614*/ 	.word	0x00004eb0
        /*0618*/ 	.word	0x00000000
        /*061c*/ 	.word	0x00000070
        /*0620*/ 	.short	0x010a
        /*0622*/ 	.byte	0xff
	.zero		1


	//   ....[83]....
        /*0624*/ 	.word	0x00004fc0
        /*0628*/ 	.word	0x00000000
        /*062c*/ 	.word	0x00000000
        /*0630*/ 	.short	0x0101
        /*0632*/ 	.byte	0xff
	.zero		1


	//   ....[84]....
        /*0634*/ 	.word	0x00005960
        /*0638*/ 	.word	0x000000ff
        /*063c*/ 	.word	0x00000050
        /*0640*/ 	.short	0x010a
        /*0642*/ 	.byte	0x2b
	.zero		1


	//   ....[85]....
        /*0644*/ 	.word	0x00005970
        /*0648*/ 	.word	0x000000b5
        /*064c*/ 	.word	0x00000090
        /*0650*/ 	.short	0x010a
        /*0652*/ 	.byte	0xff
	.zero		1


	//   ....[86]....
        /*0654*/ 	.word	0x00005b00
        /*0658*/ 	.word	0x000000ff
        /*065c*/ 	.word	0x00000050
        /*0660*/ 	.short	0x010a
        /*0662*/ 	.byte	0x2b
	.zero		1


	//   ....[87]....
        /*0664*/ 	.word	0x00005c00
        /*0668*/ 	.word	0x000000ff
        /*066c*/ 	.word	0x00000000
        /*0670*/ 	.short	0x0101
        /*0672*/ 	.byte	0x04
	.zero		1


	//   ....[88]....
        /*0674*/ 	.word	0x00005c60
        /*0678*/ 	.word	0x000000b5
        /*067c*/ 	.word	0x00000090
        /*0680*/ 	.short	0x010a
        /*0682*/ 	.byte	0xff
	.zero		1


	//   ....[89]....
        /*0684*/ 	.word	0x00005f00
        /*0688*/ 	.word	0x000000b5
        /*068c*/ 	.word	0x00000000
        /*0690*/ 	.short	0x0101
        /*0692*/ 	.byte	0xff
	.zero		1


	//   ....[90]....
        /*0694*/ 	.word	0x000070c0
        /*0698*/ 	.word	0x00000003
        /*069c*/ 	.word	0x000000e0
        /*06a0*/ 	.short	0x010a
        /*06a2*/ 	.byte	0xff
	.zero		1


	//   ....[91]....
        /*06a4*/ 	.word	0x00007120
        /*06a8*/ 	.word	0x00000002
        /*06ac*/ 	.word	0x00000028
        /*06b0*/ 	.short	0x010a
        /*06b2*/ 	.byte	0xff
	.zero		1


	//   ....[92]....
        /*06b4*/ 	.word	0x00007180
        /*06b8*/ 	.word	0x00000002
        /*06bc*/ 	.word	0x00000028
        /*06c0*/ 	.short	0x010a
        /*06c2*/ 	.byte	0xff
	.zero		1


	//   ....[93]....
        /*06c4*/ 	.word	0x000071d0
        /*06c8*/ 	.word	0x00000002
        /*06cc*/ 	.word	0x00000070
        /*06d0*/ 	.short	0x010a
        /*06d2*/ 	.byte	0xff
	.zero		1


	//   ....[94]....
        /*06d4*/ 	.word	0x00007230
        /*06d8*/ 	.word	0x00000000
        /*06dc*/ 	.word	0x00000000
        /*06e0*/ 	.short	0x010a
        /*06e2*/ 	.byte	0xff
	.zero		1


	//   ....[95]....
        /*06e4*/ 	.word	0x00007290
        /*06e8*/ 	.word	0x00000000
        /*06ec*/ 	.word	0x00000000
        /*06f0*/ 	.short	0x010a
        /*06f2*/ 	.byte	0xff
	.zero		1


	//   ....[96]....
        /*06f4*/ 	.word	0x000072f0
        /*06f8*/ 	.word	0x00000000
        /*06fc*/ 	.word	0x00000000
        /*0700*/ 	.short	0x010a
        /*0702*/ 	.byte	0xff
	.zero		1


	//   ....[97]....
        /*0704*/ 	.word	0x00007350
        /*0708*/ 	.word	0x00000000
        /*070c*/ 	.word	0x00000000
        /*0710*/ 	.short	0x010a
        /*0712*/ 	.byte	0xff
	.zero		1


	//   ....[98]....
        /*0714*/ 	.word	0x000073a0
        /*0718*/ 	.word	0x00000000
        /*071c*/ 	.word	0x000000d0
        /*0720*/ 	.short	0x010a
        /*0722*/ 	.byte	0xff
	.zero		1


	//   ....[99]....
        /*0724*/ 	.word	0x00007400
        /*0728*/ 	.word	0x00000000
        /*072c*/ 	.word	0x00000080
        /*0730*/ 	.short	0x010a
        /*0732*/ 	.byte	0xff
	.zero		1


	//   ....[100]....
        /*0734*/ 	.word	0x00007450
        /*0738*/ 	.word	0x00000000
        /*073c*/ 	.word	0x00000070
        /*0740*/ 	.short	0x010a
        /*0742*/ 	.byte	0xff
	.zero		1


	//   ....[101]....
        /*0744*/ 	.word	0x000074b0
        /*0748*/ 	.word	0x00000000
        /*074c*/ 	.word	0x00000080
        /*0750*/ 	.short	0x010a
        /*0752*/ 	.byte	0xff
	.zero		1


	//   ....[102]....
        /*0754*/ 	.word	0x00007510
        /*0758*/ 	.word	0x00000004
        /*075c*/ 	.word	0x00000008
        /*0760*/ 	.short	0x010a
        /*0762*/ 	.byte	0xff
	.zero		1


	//   ....[103]....
        /*0764*/ 	.word	0x000075f0
        /*0768*/ 	.word	0x00000002
        /*076c*/ 	.word	0x00000008
        /*0770*/ 	.short	0x010a
        /*0772*/ 	.byte	0xff
	.zero		1


	//   ....[104]....
        /*0774*/ 	.word	0x00007640
        /*0778*/ 	.word	0x00000000
        /*077c*/ 	.word	0x00000070
        /*0780*/ 	.short	0x010a
        /*0782*/ 	.byte	0xff
	.zero		1


	//   ....[105]....
        /*0784*/ 	.word	0x000076a0
        /*0788*/ 	.word	0x00000000
        /*078c*/ 	.word	0x000000b0
        /*0790*/ 	.short	0x010a
        /*0792*/ 	.byte	0xff
	.zero		1


	//   ....[106]....
        /*0794*/ 	.word	0x00007700
        /*0798*/ 	.word	0x00000000
        /*079c*/ 	.word	0x00000000
        /*07a0*/ 	.short	0x010a
        /*07a2*/ 	.byte	0xff
	.zero		1


	//   ....[107]....
        /*07a4*/ 	.word	0x00007760
        /*07a8*/ 	.word	0x00000000
        /*07ac*/ 	.word	0x00000000
        /*07b0*/ 	.short	0x010a
        /*07b2*/ 	.byte	0xff
	.zero		1


	//   ....[108]....
        /*07b4*/ 	.word	0x000077c0
        /*07b8*/ 	.word	0x00000000
        /*07bc*/ 	.word	0x00000000
        /*07c0*/ 	.short	0x010a
        /*07c2*/ 	.byte	0xff
	.zero		1


	//   ....[109]....
        /*07c4*/ 	.word	0x00007820
        /*07c8*/ 	.word	0x00000000
        /*07cc*/ 	.word	0x00000000
        /*07d0*/ 	.short	0x010a
        /*07d2*/ 	.byte	0xff
	.zero		1


	//   ....[110]....
        /*07d4*/ 	.word	0x00007880
        /*07d8*/ 	.word	0x00000000
        /*07dc*/ 	.word	0x000000f0
        /*07e0*/ 	.short	0x010a
        /*07e2*/ 	.byte	0xff
	.zero		1


	//   ....[111]....
        /*07e4*/ 	.word	0x000078d0
        /*07e8*/ 	.word	0x00000000
        /*07ec*/ 	.word	0x00000070
        /*07f0*/ 	.short	0x010a
        /*07f2*/ 	.byte	0xff
	.zero		1


	//   ....[112]....
        /*07f4*/ 	.word	0x00007930
        /*07f8*/ 	.word	0x00000000
        /*07fc*/ 	.word	0x00000068
        /*0800*/ 	.short	0x010a
        /*0802*/ 	.byte	0xff
	.zero		1


	//   ....[113]....
        /*0804*/ 	.word	0x00007990
        /*0808*/ 	.word	0x00000003
        /*080c*/ 	.word	0x00000058
        /*0810*/ 	.short	0x010a
        /*0812*/ 	.byte	0xff
	.zero		1


	//   ....[114]....
        /*0814*/ 	.word	0x000079e0
        /*0818*/ 	.word	0x00000000
        /*081c*/ 	.word	0x00000070
        /*0820*/ 	.short	0x010a
        /*0822*/ 	.byte	0xff
	.zero		1


	//   ....[115]....
        /*0824*/ 	.word	0x00007a40
        /*0828*/ 	.word	0x00000000
        /*082c*/ 	.word	0x00000050
        /*0830*/ 	.short	0x010a
        /*0832*/ 	.byte	0xff
	.zero		1


	//   ....[116]....
        /*0834*/ 	.word	0x00007a90
        /*0838*/ 	.word	0x000000b5
        /*083c*/ 	.word	0x00000090
        /*0840*/ 	.short	0x010a
        /*0842*/ 	.byte	0xff
	.zero		1


	//----- nvinfo : EIATTR_NUM_MBARRIERS
	.align		4
.L_47:
        /*0844*/ 	.byte	0x03, 0x38
        /*0846*/ 	.short	0x001f


	//----- nvinfo : EIATTR_EXIT_INSTR_OFFSETS
	.align		4
        /*0848*/ 	.byte	0x04, 0x1c
        /*084a*/ 	.short	(.L_49 - .L_48)


	//   ....[0]....
.L_48:
        /*084c*/ 	.word	0x00002880


	//   ....[1]....
        /*0850*/ 	.word	0x00002d80


	//   ....[2]....
        /*0854*/ 	.word	0x00002de0


	//   ....[3]....
        /*0858*/ 	.word	0x00004080


	//   ....[4]....
        /*085c*/ 	.word	0x00004bb0


	//   ....[5]....
        /*0860*/ 	.word	0x00004bf0


	//   ....[6]....
        /*0864*/ 	.word	0x000070b0


	//----- nvinfo : EIATTR_MAX_THREADS
	.align		4
.L_49:
        /*0868*/ 	.byte	0x04, 0x05
        /*086a*/ 	.short	(.L_51 - .L_50)
.L_50:
        /*086c*/ 	.word	0x00000100
        /*0870*/ 	.word	0x00000001
        /*0874*/ 	.word	0x00000001


	//----- nvinfo : EIATTR_CRS_STACK_SIZE
	.align		4
.L_51:
        /*0878*/ 	.byte	0x04, 0x1e
        /*087a*/ 	.short	(.L_53 - .L_52)
.L_52:
        /*087c*/ 	.word	0x00000000


	//----- nvinfo : EIATTR_CBANK_PARAM_SIZE
	.align		4
.L_53:
        /*0880*/ 	.byte	0x03, 0x19
        /*0882*/ 	.short	0x0800


	//----- nvinfo : EIATTR_PARAM_CBANK
	.align		4
        /*0884*/ 	.byte	0x04, 0x0a
        /*0886*/ 	.short	(.L_55 - .L_54)
	.align		4
.L_54:
        /*0888*/ 	.word	index@(.nv.constant0._ZN7cutlass13device_kernelINS_4gemm6kernel13GemmUniversalIN4cute5tupleIJiiiiEEENS1_10collective13CollectiveMmaINS1_35MainloopSm100TmaUmmaWarpSpecializedILi5ELi2ELi4ENS5_IJNS4_1CILi2EEENSA_ILi1EEESC_EEEEENS5_IJNSA_ILi256EEENSA_ILi64EEESG_EEENS_12float_e4m3_tENS5_IJlSC_lEEESI_SJ_NS4_8TiledMMAINS4_8MMA_AtomIJNS4_10MMA_TraitsINS4_25SM100_MMA_F8F6F4_2x1SM_SSEJSI_SI_fSF_SG_NS4_17integral_constantINS4_4UMMA5MajorELSQ_0EEESR_NSO_INSP_7ScaleInELSS_0EEEST_EEEEEENS4_6LayoutINS5_IJSC_SC_SC_EEENS5_IJNSA_ILi0EEESY_SY_EEEEENS5_IJNS4_10UnderscoreES11_S11_EEEEENS4_18SM100_TMA_2SM_LOADENS4_14ComposedLayoutINS4_7SwizzleILi2ELi4ELi3EEENS4_18smem_ptr_flag_bitsILi8EEENSW_INS5_IJNSA_ILi8EEESG_EEENS5_IJSG_SC_EEEEEEEvNS4_8identityES14_S1E_vS1F_EENS_8epilogue10collective18CollectiveEpilogueINS1H_23Sm100TmaWarpSpecializedILi1ELi1ELi64ELb0ELb0EEEJNS5_IJNSA_ILi128EEESG_SG_EEENS5_IJNSW_IS1M_SC_EENSW_ISG_SC_EEEEESI_SJ_SI_SJ_NS1H_6fusion15FusionCallbacksIS1L_NS1R_17LinearCombinationISI_fSI_fLNS_15FloatRoundStyleE2EEES1N_S1Q_JEEENS4_5SM1004TMEM4LOAD26SM100_TMEM_LOAD_32dp32b64xENS4_13SM90_TMA_LOADES1E_NS4_39AutoVectorizingCopyWithAssumedAlignmentILi128EEENS4_14SM90_TMA_STOREES1E_S23_S23_EEEvvEEEEvNT_6ParamsE)
        /*088c*/ 	.short	0x0380
        /*088e*/ 	.short	0x0800


	//----- nvinfo : EIATTR_SW_WAR
	.align		4
.L_55:
        /*0890*/ 	.byte	0x04, 0x36
        /*0892*/ 	.short	(.L_57 - .L_56)
.L_56:
        /*0894*/ 	.word	0x00000008
.L_57:


//--------------------- .nv.callgraph             --------------------------
	.section	.nv.callgraph,"",@"SHT_CUDA_CALLGRAPH"
	.align	4
	.sectionentsize	8
	.align		4
        /*0000*/ 	.word	0x00000000
	.align		4
        /*0004*/ 	.word	0xffffffff
	.align		4
        /*0008*/ 	.word	index@(_ZN7cutlass13device_kernelINS_4gemm6kernel13GemmUniversalIN4cute5tupleIJiiiiEEENS1_10collective13CollectiveMmaINS1_35MainloopSm100TmaUmmaWarpSpecializedILi5ELi2ELi4ENS5_IJNS4_1CILi2EEENSA_ILi1EEESC_EEEEENS5_IJNSA_ILi256EEENSA_ILi64EEESG_EEENS_12float_e4m3_tENS5_IJlSC_lEEESI_SJ_NS4_8TiledMMAINS4_8MMA_AtomIJNS4_10MMA_TraitsINS4_25SM100_MMA_F8F6F4_2x1SM_SSEJSI_SI_fSF_SG_NS4_17integral_constantINS4_4UMMA5MajorELSQ_0EEESR_NSO_INSP_7ScaleInELSS_0EEEST_EEEEEENS4_6LayoutINS5_IJSC_SC_SC_EEENS5_IJNSA_ILi0EEESY_SY_EEEEENS5_IJNS4_10UnderscoreES11_S11_EEEEENS4_18SM100_TMA_2SM_LOADENS4_14ComposedLayoutINS4_7SwizzleILi2ELi4ELi3EEENS4_18smem_ptr_flag_bitsILi8EEENSW_INS5_IJNSA_ILi8EEESG_EEENS5_IJSG_SC_EEEEEEEvNS4_8identityES14_S1E_vS1F_EENS_8epilogue10collective18CollectiveEpilogueINS1H_23Sm100TmaWarpSpecializedILi1ELi1ELi64ELb0ELb0EEEJNS5_IJNSA_ILi128EEESG_SG_EEENS5_IJNSW_IS1M_SC_EENSW_ISG_SC_EEEEESI_SJ_SI_SJ_NS1H_6fusion15FusionCallbacksIS1L_NS1R_17LinearCombinationISI_fSI_fLNS_15FloatRoundStyleE2EEES1N_S1Q_JEEENS4_5SM1004TMEM4LOAD26SM100_TMEM_LOAD_32dp32b64xENS4_13SM90_TMA_LOADES1E_NS4_39AutoVectorizingCopyWithAssumedAlignmentILi128EEENS4_14SM90_TMA_STOREES1E_S23_S23_EEEvvEEEEvNT_6ParamsE)
	.align		4
        /*000c*/ 	.word	index@(__assertfail)
	.align		4
        /*0010*/ 	.word	0x00000000
	.align		4
        /*0014*/ 	.word	0xfffffffe
	.align		4
        /*0018*/ 	.word	0x00000000
	.align		4
        /*001c*/ 	.word	0xfffffffd
	.align		4
        /*0020*/ 	.word	0x00000000
	.align		4
        /*0024*/ 	.word	0xfffffffc


//--------------------- .nv.constant4             --------------------------
	.section	.nv.constant4,"a",@progbits
	.align	8
	.align		8
.nv.constant4:
        /*0000*/ 	.dword	__assertfail
	.align		8
        /*0008*/ 	.dword	__unnamed_1
	.align		8
        /*0010*/ 	.dword	__unnamed_2
	.align		8
        /*0018*/ 	.dword	_ZN39_INTERNAL_49fe6fed_4_k_cu_ca7aa08e_85304cuda3std3__45__cpo5beginE
	.align		8
        /*0020*/ 	.dword	_ZN39_INTERNAL_49fe6fed_4_k_cu_ca7aa08e_85304cuda3std3__45__cpo3endE
	.align		8
        /*0028*/ 	.dword	_ZN39_INTERNAL_49fe6fed_4_k_cu_ca7aa08e_85304cuda3std3__45__cpo6cbeginE
	.align		8
        /*0030*/ 	.dword	_ZN39_INTERNAL_49fe6fed_4_k_cu_ca7aa08e_85304cuda3std3__45__cpo4cendE
	.align		8
        /*0038*/ 	.dword	_ZN39_INTERNAL_49fe6fed_4_k_cu_ca7aa08e_85304cuda3std3__441_GLOBAL__N__49fe6fed_4_k_cu_ca7aa08e_85306ignoreE
	.align		8
        /*0040*/ 	.dword	_ZN39_INTERNAL_49fe6fed_4_k_cu_ca7aa08e_85304cuda3std3__419piecewise_constructE
	.align		8
        /*0048*/ 	.dword	_ZN39_INTERNAL_49fe6fed_4_k_cu_ca7aa08e_85304cuda3std3__48in_placeE
	.align		8
        /*0050*/ 	.dword	_ZN39_INTERNAL_49fe6fed_4_k_cu_ca7aa08e_85304cuda3std6ranges3__45__cpo4swapE
	.align		8
        /*0058*/ 	.dword	_ZN39_INTERNAL_49fe6fed_4_k_cu_ca7aa08e_85304cuda3std6ranges3__45__cpo9iter_moveE
	.align		8
        /*0060*/ 	.dword	_ZN39_INTERNAL_49fe6fed_4_k_cu_ca7aa08e_85304cute7productE
	.align		8
        /*0068*/ 	.dword	_ZN39_INTERNAL_49fe6fed_4_k_cu_ca7aa08e_85304cute1_E
	.align		8
        /*0070*/ 	.dword	$str$25
	.align		8
        /*0078*/ 	.dword	$str$26
	.align		8
        /*0080*/ 	.dword	$str$27
	.align		8
        /*0088*/ 	.dword	$str$28


//--------------------- .text._ZN7cutlass13device_kernelINS_4gemm6kernel13GemmUniversalIN4cute5tupleIJiiiiEEENS1_10collective13CollectiveMmaINS1_35MainloopSm100TmaUmmaWarpSpecializedILi5ELi2ELi4ENS5_IJNS4_1CILi2EEENSA_ILi1EEESC_EEEEENS5_IJNSA_ILi256EEENSA_ILi64EEESG_EEENS_12float_e4m3_tENS5_IJlSC_lEEESI_SJ_NS4_8TiledMMAINS4_8MMA_AtomIJNS4_10MMA_TraitsINS4_25SM100_MMA_F8F6F4_2x1SM_SSEJSI_SI_fSF_SG_NS4_17integral_constantINS4_4UMMA5MajorELSQ_0EEESR_NSO_INSP_7ScaleInELSS_0EEEST_EEEEEENS4_6LayoutINS5_IJSC_SC_SC_EEENS5_IJNSA_ILi0EEESY_SY_EEEEENS5_IJNS4_10UnderscoreES11_S11_EEEEENS4_18SM100_TMA_2SM_LOADENS4_14ComposedLayoutINS4_7SwizzleILi2ELi4ELi3EEENS4_18smem_ptr_flag_bitsILi8EEENSW_INS5_IJNSA_ILi8EEESG_EEENS5_IJSG_SC_EEEEEEEvNS4_8identityES14_S1E_vS1F_EENS_8epilogue10collective18CollectiveEpilogueINS1H_23Sm100TmaWarpSpecializedILi1ELi1ELi64ELb0ELb0EEEJNS5_IJNSA_ILi128EEESG_SG_EEENS5_IJNSW_IS1M_SC_EENSW_ISG_SC_EEEEESI_SJ_SI_SJ_NS1H_6fusion15FusionCallbacksIS1L_NS1R_17LinearCombinationISI_fSI_fLNS_15FloatRoundStyleE2EEES1N_S1Q_JEEENS4_5SM1004TMEM4LOAD26SM100_TMEM_LOAD_32dp32b64xENS4_13SM90_TMA_LOADES1E_NS4_39AutoVectorizingCopyWithAssumedAlignmentILi128EEENS4_14SM90_TMA_STOREES1E_S23_S23_EEEvvEEEEvNT_6ParamsE --------------------------
	.section	.text._ZN7cutlass13device_kernelINS_4gemm6kernel13GemmUniversalIN4cute5tupleIJiiiiEEENS1_10collective13CollectiveMmaINS1_35MainloopSm100TmaUmmaWarpSpecializedILi5ELi2ELi4ENS5_IJNS4_1CILi2EEENSA_ILi1EEESC_EEEEENS5_IJNSA_ILi256EEENSA_ILi64EEESG_EEENS_12float_e4m3_tENS5_IJlSC_lEEESI_SJ_NS4_8TiledMMAINS4_8MMA_AtomIJNS4_10MMA_TraitsINS4_25SM100_MMA_F8F6F4_2x1SM_SSEJSI_SI_fSF_SG_NS4_17integral_constantINS4_4UMMA5MajorELSQ_0EEESR_NSO_INSP_7ScaleInELSS_0EEEST_EEEEEENS4_6LayoutINS5_IJSC_SC_SC_EEENS5_IJNSA_ILi0EEESY_SY_EEEEENS5_IJNS4_10UnderscoreES11_S11_EEEEENS4_18SM100_TMA_2SM_LOADENS4_14ComposedLayoutINS4_7SwizzleILi2ELi4ELi3EEENS4_18smem_ptr_flag_bitsILi8EEENSW_INS5_IJNSA_ILi8EEESG_EEENS5_IJSG_SC_EEEEEEEvNS4_8identityES14_S1E_vS1F_EENS_8epilogue10collective18CollectiveEpilogueINS1H_23Sm100TmaWarpSpecializedILi1ELi1ELi64ELb0ELb0EEEJNS5_IJNSA_ILi128EEESG_SG_EEENS5_IJNSW_IS1M_SC_EENSW_ISG_SC_EEEEESI_SJ_SI_SJ_NS1H_6fusion15FusionCallbacksIS1L_NS1R_17LinearCombinationISI_fSI_fLNS_15FloatRoundStyleE2EEES1N_S1Q_JEEENS4_5SM1004TMEM4LOAD26SM100_TMEM_LOAD_32dp32b64xENS4_13SM90_TMA_LOADES1E_NS4_39AutoVectorizingCopyWithAssumedAlignmentILi128EEENS4_14SM90_TMA_STOREES1E_S23_S23_EEEvvEEEEvNT_6ParamsE,"ax",@progbits
	.align	128
.text._ZN7cutlass13device_kernelINS_4gemm6kernel13GemmUniversalIN4cute5tupleIJiiiiEEENS1_10collective13CollectiveMmaINS1_35MainloopSm100TmaUmmaWarpSpecializedILi5ELi2ELi4ENS5_IJNS4_1CILi2EEENSA_ILi1EEESC_EEEEENS5_IJNSA_ILi256EEENSA_ILi64EEESG_EEENS_12float_e4m3_tENS5_IJlSC_lEEESI_SJ_NS4_8TiledMMAINS4_8MMA_AtomIJNS4_10MMA_TraitsINS4_25SM100_MMA_F8F6F4_2x1SM_SSEJSI_SI_fSF_SG_NS4_17integral_constantINS4_4UMMA5MajorELSQ_0EEESR_NSO_INSP_7ScaleInELSS_0EEEST_EEEEEENS4_6LayoutINS5_IJSC_SC_SC_EEENS5_IJNSA_ILi0EEESY_SY_EEEEENS5_IJNS4_10UnderscoreES11_S11_EEEEENS4_18SM100_TMA_2SM_LOADENS4_14ComposedLayoutINS4_7SwizzleILi2ELi4ELi3EEENS4_18smem_ptr_flag_bitsILi8EEENSW_INS5_IJNSA_ILi8EEESG_EEENS5_IJSG_SC_EEEEEEEvNS4_8identityES14_S1E_vS1F_EENS_8epilogue10collective18CollectiveEpilogueINS1H_23Sm100TmaWarpSpecializedILi1ELi1ELi64ELb0ELb0EEEJNS5_IJNSA_ILi128EEESG_SG_EEENS5_IJNSW_IS1M_SC_EENSW_ISG_SC_EEEEESI_SJ_SI_SJ_NS1H_6fusion15FusionCallbacksIS1L_NS1R_17LinearCombinationISI_fSI_fLNS_15FloatRoundStyleE2EEES1N_S1Q_JEEENS4_5SM1004TMEM4LOAD26SM100_TMEM_LOAD_32dp32b64xENS4_13SM90_TMA_LOADES1E_NS4_39AutoVectorizingCopyWithAssumedAlignmentILi128EEENS4_14SM90_TMA_STOREES1E_S23_S23_EEEvvEEEEvNT_6ParamsE:
        .type           _ZN7cutlass13device_kernelINS_4gemm6kernel13GemmUniversalIN4cute5tupleIJiiiiEEENS1_10collective13CollectiveMmaINS1_35MainloopSm100TmaUmmaWarpSpecializedILi5ELi2ELi4ENS5_IJNS4_1CILi2EEENSA_ILi1EEESC_EEEEENS5_IJNSA_ILi256EEENSA_ILi64EEESG_EEENS_12float_e4m3_tENS5_IJlSC_lEEESI_SJ_NS4_8TiledMMAINS4_8MMA_AtomIJNS4_10MMA_TraitsINS4_25SM100_MMA_F8F6F4_2x1SM_SSEJSI_SI_fSF_SG_NS4_17integral_constantINS4_4UMMA5MajorELSQ_0EEESR_NSO_INSP_7ScaleInELSS_0EEEST_EEEEEENS4_6LayoutINS5_IJSC_SC_SC_EEENS5_IJNSA_ILi0EEESY_SY_EEEEENS5_IJNS4_10UnderscoreES11_S11_EEEEENS4_18SM100_TMA_2SM_LOADENS4_14ComposedLayoutINS4_7SwizzleILi2ELi4ELi3EEENS4_18smem_ptr_flag_bitsILi8EEENSW_INS5_IJNSA_ILi8EEESG_EEENS5_IJSG_SC_EEEEEEEvNS4_8identityES14_S1E_vS1F_EENS_8epilogue10collective18CollectiveEpilogueINS1H_23Sm100TmaWarpSpecializedILi1ELi1ELi64ELb0ELb0EEEJNS5_IJNSA_ILi128EEESG_SG_EEENS5_IJNSW_IS1M_SC_EENSW_ISG_SC_EEEEESI_SJ_SI_SJ_NS1H_6fusion15FusionCallbacksIS1L_NS1R_17LinearCombinationISI_fSI_fLNS_15FloatRoundStyleE2EEES1N_S1Q_JEEENS4_5SM1004TMEM4LOAD26SM100_TMEM_LOAD_32dp32b64xENS4_13SM90_TMA_LOADES1E_NS4_39AutoVectorizingCopyWithAssumedAlignmentILi128EEENS4_14SM90_TMA_STOREES1E_S23_S23_EEEvvEEEEvNT_6ParamsE,@function
        .size           _ZN7cutlass13device_kernelINS_4gemm6kernel13GemmUniversalIN4cute5tupleIJiiiiEEENS1_10collective13CollectiveMmaINS1_35MainloopSm100TmaUmmaWarpSpecializedILi5ELi2ELi4ENS5_IJNS4_1CILi2EEENSA_ILi1EEESC_EEEEENS5_IJNSA_ILi256EEENSA_ILi64EEESG_EEENS_12float_e4m3_tENS5_IJlSC_lEEESI_SJ_NS4_8TiledMMAINS4_8MMA_AtomIJNS4_10MMA_TraitsINS4_25SM100_MMA_F8F6F4_2x1SM_SSEJSI_SI_fSF_SG_NS4_17integral_constantINS4_4UMMA5MajorELSQ_0EEESR_NSO_INSP_7ScaleInELSS_0EEEST_EEEEEENS4_6LayoutINS5_IJSC_SC_SC_EEENS5_IJNSA_ILi0EEESY_SY_EEEEENS5_IJNS4_10UnderscoreES11_S11_EEEEENS4_18SM100_TMA_2SM_LOADENS4_14ComposedLayoutINS4_7SwizzleILi2ELi4ELi3EEENS4_18smem_ptr_flag_bitsILi8EEENSW_INS5_IJNSA_ILi8EEESG_EEENS5_IJSG_SC_EEEEEEEvNS4_8identityES14_S1E_vS1F_EENS_8epilogue10collective18CollectiveEpilogueINS1H_23Sm100TmaWarpSpecializedILi1ELi1ELi64ELb0ELb0EEEJNS5_IJNSA_ILi128EEESG_SG_EEENS5_IJNSW_IS1M_SC_EENSW_ISG_SC_EEEEESI_SJ_SI_SJ_NS1H_6fusion15FusionCallbacksIS1L_NS1R_17LinearCombinationISI_fSI_fLNS_15FloatRoundStyleE2EEES1N_S1Q_JEEENS4_5SM1004TMEM4LOAD26SM100_TMEM_LOAD_32dp32b64xENS4_13SM90_TMA_LOADES1E_NS4_39AutoVectorizingCopyWithAssumedAlignmentILi128EEENS4_14SM90_TMA_STOREES1E_S23_S23_EEEvvEEEEvNT_6ParamsE,(.L_x_152 - _ZN7cutlass13device_kernelINS_4gemm6kernel13GemmUniversalIN4cute5tupleIJiiiiEEENS1_10collective13CollectiveMmaINS1_35MainloopSm100TmaUmmaWarpSpecializedILi5ELi2ELi4ENS5_IJNS4_1CILi2EEENSA_ILi1EEESC_EEEEENS5_IJNSA_ILi256EEENSA_ILi64EEESG_EEENS_12float_e4m3_tENS5_IJlSC_lEEESI_SJ_NS4_8TiledMMAINS4_8MMA_AtomIJNS4_10MMA_TraitsINS4_25SM100_MMA_F8F6F4_2x1SM_SSEJSI_SI_fSF_SG_NS4_17integral_constantINS4_4UMMA5MajorELSQ_0EEESR_NSO_INSP_7ScaleInELSS_0EEEST_EEEEEENS4_6LayoutINS5_IJSC_SC_SC_EEENS5_IJNSA_ILi0EEESY_SY_EEEEENS5_IJNS4_10UnderscoreES11_S11_EEEEENS4_18SM100_TMA_2SM_LOADENS4_14ComposedLayoutINS4_7SwizzleILi2ELi4ELi3EEENS4_18smem_ptr_flag_bitsILi8EEENSW_INS5_IJNSA_ILi8EEESG_EEENS5_IJSG_SC_EEEEEEEvNS4_8identityES14_S1E_vS1F_EENS_8epilogue10collective18CollectiveEpilogueINS1H_23Sm100TmaWarpSpecializedILi1ELi1ELi64ELb0ELb0EEEJNS5_IJNSA_ILi128EEESG_SG_EEENS5_IJNSW_IS1M_SC_EENSW_ISG_SC_EEEEESI_SJ_SI_SJ_NS1H_6fusion15FusionCallbacksIS1L_NS1R_17LinearCombinationISI_fSI_fLNS_15FloatRoundStyleE2EEES1N_S1Q_JEEENS4_5SM1004TMEM4LOAD26SM100_TMEM_LOAD_32dp32b64xENS4_13SM90_TMA_LOADES1E_NS4_39AutoVectorizingCopyWithAssumedAlignmentILi128EEENS4_14SM90_TMA_STOREES1E_S23_S23_EEEvvEEEEvNT_6ParamsE)
        .other          _ZN7cutlass13device_kernelINS_4gemm6kernel13GemmUniversalIN4cute5tupleIJiiiiEEENS1_10collective13CollectiveMmaINS1_35MainloopSm100TmaUmmaWarpSpecializedILi5ELi2ELi4ENS5_IJNS4_1CILi2EEENSA_ILi1EEESC_EEEEENS5_IJNSA_ILi256EEENSA_ILi64EEESG_EEENS_12float_e4m3_tENS5_IJlSC_lEEESI_SJ_NS4_8TiledMMAINS4_8MMA_AtomIJNS4_10MMA_TraitsINS4_25SM100_MMA_F8F6F4_2x1SM_SSEJSI_SI_fSF_SG_NS4_17integral_constantINS4_4UMMA5MajorELSQ_0EEESR_NSO_INSP_7ScaleInELSS_0EEEST_EEEEEENS4_6LayoutINS5_IJSC_SC_SC_EEENS5_IJNSA_ILi0EEESY_SY_EEEEENS5_IJNS4_10UnderscoreES11_S11_EEEEENS4_18SM100_TMA_2SM_LOADENS4_14ComposedLayoutINS4_7SwizzleILi2ELi4ELi3EEENS4_18smem_ptr_flag_bitsILi8EEENSW_INS5_IJNSA_ILi8EEESG_EEENS5_IJSG_SC_EEEEEEEvNS4_8identityES14_S1E_vS1F_EENS_8epilogue10collective18CollectiveEpilogueINS1H_23Sm100TmaWarpSpecializedILi1ELi1ELi64ELb0ELb0EEEJNS5_IJNSA_ILi128EEESG_SG_EEENS5_IJNSW_IS1M_SC_EENSW_ISG_SC_EEEEESI_SJ_SI_SJ_NS1H_6fusion15FusionCallbacksIS1L_NS1R_17LinearCombinationISI_fSI_fLNS_15FloatRoundStyleE2EEES1N_S1Q_JEEENS4_5SM1004TMEM4LOAD26SM100_TMEM_LOAD_32dp32b64xENS4_13SM90_TMA_LOADES1E_NS4_39AutoVectorizingCopyWithAssumedAlignmentILi128EEENS4_14SM90_TMA_STOREES1E_S23_S23_EEEvvEEEEvNT_6ParamsE,@"STO_CUDA_ENTRY STV_DEFAULT"
_ZN7cutlass13device_kernelINS_4gemm6kernel13GemmUniversalIN4cute5tupleIJiiiiEEENS1_10collective13CollectiveMmaINS1_35MainloopSm100TmaUmmaWarpSpecializedILi5ELi2ELi4ENS5_IJNS4_1CILi2EEENSA_ILi1EEESC_EEEEENS5_IJNSA_ILi256EEENSA_ILi64EEESG_EEENS_12float_e4m3_tENS5_IJlSC_lEEESI_SJ_NS4_8TiledMMAINS4_8MMA_AtomIJNS4_10MMA_TraitsINS4_25SM100_MMA_F8F6F4_2x1SM_SSEJSI_SI_fSF_SG_NS4_17integral_constantINS4_4UMMA5MajorELSQ_0EEESR_NSO_INSP_7ScaleInELSS_0EEEST_EEEEEENS4_6LayoutINS5_IJSC_SC_SC_EEENS5_IJNSA_ILi0EEESY_SY_EEEEENS5_IJNS4_10UnderscoreES11_S11_EEEEENS4_18SM100_TMA_2SM_LOADENS4_14ComposedLayoutINS4_7SwizzleILi2ELi4ELi3EEENS4_18smem_ptr_flag_bitsILi8EEENSW_INS5_IJNSA_ILi8EEESG_EEENS5_IJSG_SC_EEEEEEEvNS4_8identityES14_S1E_vS1F_EENS_8epilogue10collective18CollectiveEpilogueINS1H_23Sm100TmaWarpSpecializedILi1ELi1ELi64ELb0ELb0EEEJNS5_IJNSA_ILi128EEESG_SG_EEENS5_IJNSW_IS1M_SC_EENSW_ISG_SC_EEEEESI_SJ_SI_SJ_NS1H_6fusion15FusionCallbacksIS1L_NS1R_17LinearCombinationISI_fSI_fLNS_15FloatRoundStyleE2EEES1N_S1Q_JEEENS4_5SM1004TMEM4LOAD26SM100_TMEM_LOAD_32dp32b64xENS4_13SM90_TMA_LOADES1E_NS4_39AutoVectorizingCopyWithAssumedAlignmentILi128EEENS4_14SM90_TMA_STOREES1E_S23_S23_EEEvvEEEEvNT_6ParamsE:
[----:B------:R-:W1:Y:S01]  /*0000*/  LDC R1, c[0x0][0x37c] ;  /* 0x0000df00ff017b82 */ /* 0x000e620000000800 */
[----:B------:R-:W2:Y:S01]  /*0010*/  S2R R166, SR_TID.X ;  /* 0x0000000000a67919 */ /* 0x000ea20000002100 */
[----:B------:R-:W3:Y:S06]  /*0020*/  LDCU.64 UR6, c[0x0][0x890] ;  /* 0x00011200ff0677ac */ /* 0x000eec0008000a00 */
[----:B------:R-:W4:Y:S01]  /*0030*/  S2UR UR37, SR_CgaCtaId ;  /* 0x00000000002579c3 */ /* 0x000f220000008800 */
[----:B------:R-:W-:Y:S02]  /*0040*/  PRMT R165, RZ, 0x7610, R165 ;  /* 0x00007610ffa57816 */ /* 0x000fe400000000a5 */
[----:B------:R-:W-:Y:S01]  /*0050*/  ELECT P1, URZ, PT ;  /* 0x0000000000ff782f */ /* 0x000fe20003820000 */
[----:B------:R-:W1:Y:S01]  /*0060*/  LDCU.64 UR40, c[0x0][0x358] ;  /* 0x00006b00ff2877ac */ /* 0x000e620008000a00 */
[----:B---3--:R-:W-:-:S04]  /*0070*/  UISETP.NE.U32.AND UP0, UPT, UR6, URZ, UPT ;  /* 0x000000ff0600728c */ /* 0x008fc8000bf05070 */
[----:B------:R-:W-:Y:S02]  /*0080*/  UISETP.NE.AND.EX UP0, UPT, UR7, URZ, UPT, UP0 ;  /* 0x000000ff0700728c */ /* 0x000fe4000bf05300 */
[----:B----4-:R-:W-:Y:S02]  /*0090*/  ULOP3.LUT UR5, UR37, 0x1, URZ, 0xc0, !UPT ;  /* 0x0000000125057892 */ /* 0x010fe4000f8ec0ff */
[----:B------:R-:W-:Y:S01]  /*00a0*/  ULOP3.LUT UR4, UR37, 0x1, URZ, 0x3c, !UPT ;  /* 0x0000000125047892 */ /* 0x000fe2000f8e3cff */
[----:B--2---:R-:W-:-:S05]  /*00b0*/  SHF.R.U32.HI R169, RZ, 0x5, R166 ;  /* 0x00000005ffa97819 */ /* 0x004fca00000116a6 */
[----:B------:R-:W2:Y:S02]  /*00c0*/  SHFL.IDX PT, R0, R169, RZ, 0x1f ;  /* 0x00001fffa9007589 */ /* 0x000ea400000e0000 */
[----:B--2---:R-:W-:Y:S01]  /*00d0*/  R2UR UR10, R0 ;  /* 0x00000000000a72ca */ /* 0x004fe200000e0000 */
[----:B-1----:R-:W-:-:S14]  /*00e0*/  BRA.U UP0, `(.L_x_0) ;  /* 0x00000001002c7547 */ /* 0x002fdc000b800000 */
[----:B------:R-:W1:Y:S02]  /*00f0*/  LDCU.64 UR8, c[0x0][0x888] ;  /* 0x00011100ff0877ac */ /* 0x000e640008000a00 */
[----:B-1----:R-:W-:-:S04]  /*0100*/  UISETP.NE.U32.AND UP0, UPT, UR8, URZ, UPT ;  /* 0x000000ff0800728c */ /* 0x002fc8000bf05070 */
[----:B------:R-:W-:-:S09]  /*0110*/  UISETP.NE.AND.EX UP0, UPT, UR9, URZ, UPT, UP0 ;  /* 0x000000ff0900728c */ /* 0x000fd2000bf05300 */
[----:B------:R-:W-:Y:S05]  /*0120*/  BRA.U !UP0, `(.L_x_1) ;  /* 0x0000000108107547 */ /* 0x000fea000b800000 */
[----:B------:R-:W1:Y:S02]  /*0130*/  LDC.64 R2, c[0x0][0x888] ;  /* 0x00022200ff027b82 */ /* 0x000e640000000a00 */
[----:B-1----:R1:W5:Y:S01]  /*0140*/  LDG.E R81, desc[UR40][R2.64] ;  /* 0x0000002802517981 */ /* 0x002362000c1e1900 */
[----:B------:R-:W-:Y:S01]  /*0150*/  HFMA2 R165, -RZ, RZ, 0, 5.9604644775390625e-08 ;  /* 0x00000001ffa57431 */ /* 0x000fe200000001ff */
[----:B------:R-:W-:Y:S05]  /*0160*/  BRA `(.L_x_0) ;  /* 0x00000000000c7947 */ /* 0x000fea0003800000 */
.L_x_1:
[----:B------:R-:W1:Y:S01]  /*0170*/  LDCU UR8, c[0x0][0x880] ;  /* 0x00011000ff0877ac */ /* 0x000e620008000800 */
[----:B------:R-:W-:Y:S01]  /*0180*/  HFMA2 R165, -RZ, RZ, 0, 5.9604644775390625e-08 ;  /* 0x00000001ffa57431 */ /* 0x000fe200000001ff */
[----:B-1----:R-:W-:-:S07]  /*0190*/  MOV R81, UR8 ;  /* 0x0000000800517c02 */ /* 0x002fce0008000f00 */
.L_x_0:
[----:B------:R-:W2:Y:S02]  /*01a0*/  LDCU.64 UR8, c[0x0][0x8b0] ;  /* 0x00011600ff0877ac */ /* 0x000ea40008000a00 */
[----:B--2---:R-:W-:-:S04]  /*01b0*/  UISETP.NE.U32.AND UP0, UPT, UR8, URZ, UPT ;  /* 0x000000ff0800728c */ /* 0x004fc8000bf05070 */
[----:B------:R-:W-:-:S09]  /*01c0*/  UISETP.NE.AND.EX UP0, UPT, UR9, URZ, UPT, UP0 ;  /* 0x000000ff0900728c */ /* 0x000fd2000bf05300 */
[----:B------:R-:W-:Y:S05]  /*01d0*/  BRA.U UP0, `(.L_x_2) ;  /* 0x0000000100247547 */ /* 0x000fea000b800000 */
[----:B------:R-:W2:Y:S02]  /*01e0*/  LDCU.64 UR8, c[0x0][0x8a8] ;  /* 0x00011500ff0877ac */ /* 0x000ea40008000a00 */
[----:B--2---:R-:W-:-:S04]  /*01f0*/  UISETP.NE.U32.AND UP0, UPT, UR8, URZ, UPT ;  /* 0x000000ff0800728c */ /* 0x004fc8000bf05070 */
[----:B------:R-:W-:-:S09]  /*0200*/  UISETP.NE.AND.EX UP0, UPT, UR9, URZ, UPT, UP0 ;  /* 0x000000ff0900728c */ /* 0x000fd2000bf05300 */
[----:B------:R-:W-:Y:S05]  /*0210*/  BRA.U !UP0, `(.L_x_3) ;  /* 0x00000001080c7547 */ /* 0x000fea000b800000 */
[----:B------:R-:W2:Y:S02]  /*0220*/  LDC.64 R78, c[0x0][0x8a8] ;  /* 0x00022a00ff4e7b82 */ /* 0x000ea40000000a00 */
[----:B--2---:R2:W5:Y:S01]  /*0230*/  LDG.E R78, desc[UR40][R78.64] ;  /* 0x000000284e4e7981 */ /* 0x004562000c1e1900 */
[----:B------:R-:W-:Y:S05]  /*0240*/  BRA `(.L_x_2) ;  /* 0x0000000000087947 */ /* 0x000fea0003800000 */
.L_x_3:
[----:B------:R-:W2:Y:S02]  /*0250*/  LDCU UR8, c[0x0][0x8a0] ;  /* 0x00011400ff0877ac */ /* 0x000ea40008000800 */
[----:B--2---:R-:W-:Y:S02]  /*0260*/  MOV R78, UR8 ;  /* 0x00000008004e7c02 */ /* 0x004fe40008000f00 */
.L_x_2:
[----:B------:R-:W-:Y:S01]  /*0270*/  IMAD.U32 R0, RZ, RZ, UR10 ;  /* 0x0000000aff007e24 */ /* 0x000fe2000f8e00ff */
[----:B------:R-:W-:Y:S04]  /*0280*/  BSSY.RECONVERGENT B0, `(.L_x_4) ;  /* 0x000000c000007945 */ /* 0x000fe80003800200 */
[C---:B------:R-:W-:Y:S02]  /*0290*/  ISETP.NE.OR P2, PT, R0.reuse, 0x1, !P1 ;  /* 0x000000010000780c */ /* 0x040fe40004f45670 */
[----:B------:R-:W-:-:S11]  /*02a0*/  ISETP.NE.OR P0, PT, R0, 0x3, !P1 ;  /* 0x000000030000780c */ /* 0x000fd60004f05670 */
[----:B------:R-:W-:Y:S05]  /*02b0*/  @P2 BRA `(.L_x_5) ;  /* 0x0000000000202947 */ /* 0x000fea0003800000 */
[----:B------:R-:W3:Y:S02]  /*02c0*/  LDCU.64 UR8, c[0x0][0x348] ;  /* 0x00006900ff0877ac */ /* 0x000ee40008000a00 */
[----:B---3--:R-:W-:Y:S02]  /*02d0*/  UIADD3 UR12, UP1, UPT, UR8, 0x80, URZ ;  /* 0x00000080080c7890 */ /* 0x008fe4000ff3e0ff */
[----:B------:R-:W-:Y:S02]  /*02e0*/  UIADD3 UR8, UP0, UPT, UR8, 0x180, URZ ;  /* 0x0000018008087890 */ /* 0x000fe4000ff1e0ff */
[----:B------:R-:W-:Y:S02]  /*02f0*/  UIADD3.X UR13, UPT, UPT, URZ, UR9, URZ, UP1, !UPT ;  /* 0x00000009ff0d7290 */ /* 0x000fe40008ffe4ff */
[----:B------:R-:W-:-:S07]  /*0300*/  UIADD3.X UR9, UPT, UPT, URZ, UR9, URZ, UP0, !UPT ;  /* 0x00000009ff097290 */ /* 0x000fce00087fe4ff */
[----:B------:R3:W-:Y:S02]  /*0310*/  UTMACCTL.PF [UR12] ;  /* 0x000000000c0079b9 */ /* 0x0007e40008040000 */
[----:B------:R3:W-:Y:S02]  /*0320*/  UTMACCTL.PF [UR8] ;  /* 0x00000000080079b9 */ /* 0x0007e40008040000 */
[----:B---3--:R-:W-:Y:S01]  /*0330*/  NOP ;  /* 0x0000000000007918 */ /* 0x008fe20000000000 */
.L_x_5:
[----:B------:R-:W-:Y:S05]  /*0340*/  BSYNC.RECONVERGENT B0 ;  /* 0x0000000000007941 */ /* 0x000fea0003800200 */
.L_x_4:
[----:B------:R-:W-:Y:S04]  /*0350*/  BSSY.RECONVERGENT B0, `(.L_x_6) ;  /* 0x000000a000007945 */ /* 0x000fe80003800200 */
        /* <DEDUP_REMOVED lines=9> */
.L_x_7:
[----:B------:R-:W-:Y:S05]  /*03f0*/  BSYNC.RECONVERGENT B0 ;  /* 0x0000000000007941 */ /* 0x000fea0003800200 */
.L_x_6:
[----:B------:R-:W3:Y:S01]  /*0400*/  LDCU.64 UR8, c[0x0][0x888] ;  /* 0x00011100ff0877ac */ /* 0x000ee20008000a00 */
[----:B------:R-:W-:Y:S02]  /*0410*/  UISETP.EQ.U32.AND UP1, UPT, UR6, URZ, UPT ;  /* 0x000000ff0600728c */ /* 0x000fe4000bf22070 */
[----:B------:R-:W-:Y:S02]  /*0420*/  UPLOP3.LUT UP5, UPT, UPT, UPT, UPT, 0x80, 0x8 ;  /* 0x000000000008789c */ /* 0x000fe40003faf070 */
[----:B---3--:R-:W-:-:S04]  /*0430*/  UISETP.NE.U32.AND UP0, UPT, UR8, URZ, UPT ;  /* 0x000000ff0800728c */ /* 0x008fc8000bf05070 */
[----:B------:R-:W-:-:S04]  /*0440*/  UISETP.NE.AND.EX UP0, UPT, UR9, URZ, UPT, UP0 ;  /* 0x000000ff0900728c */ /* 0x000fc8000bf05300 */
[----:B------:R-:W-:-:S04]  /*0450*/  UISETP.EQ.OR.EX UP2, UPT, UR7, URZ, !UP0, UP1 ;  /* 0x000000ff0700728c */ /* 0x000fc8000c742710 */
[----:B------:R-:W-:-:S05]  /*0460*/  UP2UR UR44, UPR, URZ, 0x4 ;  /* 0x00000004ff2c7883 */ /* 0x000fca0008000000 */
[----:B------:R-:W-:Y:S07]  /*0470*/  BRA.U !UP2, `(.L_x_8) ;  /* 0x000000010a207547 */ /* 0x000fee000b800000 */
[----:B------:R-:W-:Y:S01]  /*0480*/  UISETP.NE.U32.AND UP2, UPT, UR6, URZ, UPT ;  /* 0x000000ff0600728c */ /* 0x000fe2000bf45070 */
[----:B-----5:R-:W-:Y:S01]  /*0490*/  FSETP.NEU.AND P0, PT, R81, RZ, PT ;  /* 0x000000ff5100720b */ /* 0x020fe20003f0d000 */
[----:B------:R-:W-:Y:S02]  /*04a0*/  USEL UR6, URZ, 0xffffffff, UP0 ;  /* 0xffffffffff067887 */ /* 0x000fe40008000000 */
[----:B------:R-:W-:-:S10]  /*04b0*/  UISETP.NE.AND.EX UP2, UPT, UR7, URZ, UPT, UP2 ;  /* 0x000000ff0700728c */ /* 0x000fd4000bf45320 */
[----:B------:R-:W-:Y:S01]  /*04c0*/  VOTEU.ANY UP1, P0 ;  /* 0x0000000000ff7886 */ /* 0x000fe20000020100 */
[----:B------:R-:W-:-:S04]  /*04d0*/  @!UP2 USEL UR6, URZ, 0xffffffff, UP1 ;  /* 0xffffffffff06a887 */ /* 0x000fc80008800000 */
[----:B------:R-:W-:-:S04]  /*04e0*/  ULOP3.LUT UR6, UR6, 0x1, URZ, 0xc0, !UPT ;  /* 0x0000000106067892 */ /* 0x000fc8000f8ec0ff */
[----:B------:R-:W-:-:S11]  /*04f0*/  UISETP.NE.U32.AND UP5, UPT, UR6, 0x1, UPT ;  /* 0x000000010600788c */ /* 0x000fd6000bfa5070 */
.L_x_8:
[----:B------:R-:W3:Y:S01]  /*0500*/  SHFL.IDX PT, R0, R169, RZ, 0x1f ;  /* 0x00001fffa9007589 */ /* 0x000ee200000e0000 */
[----:B------:R-:W-:-:S04]  /*0510*/  UISETP.NE.AND UP1, UPT, UR10, 0x2, UPT ;  /* 0x000000020a00788c */ /* 0x000fc8000bf25270 */
[----:B------:R-:W-:Y:S02]  /*0520*/  UISETP.EQ.AND UP2, UPT, UR5, URZ, !UP1 ;  /* 0x000000ff0500728c */ /* 0x000fe4000cf42270 */
[----:B------:R-:W-:-:S04]  /*0530*/  USEL UR7, URZ, 0x1, UP1 ;  /* 0x00000001ff077887 */ /* 0x000fc80008800000 */
[----:B------:R-:W-:Y:S02]  /*0540*/  PLOP3.LUT P5, PT, P1, PT, UP2, 0x80, 0x8 ;  /* 0x000000000008781c */ /* 0x000fe40000faf028 */
[----:B---3--:R-:W-:-:S13]  /*0550*/  ISETP.NE.AND P0, PT, R0, RZ, PT ;  /* 0x000000ff0000720c */ /* 0x008fda0003f05270 */
[----:B------:R-:W-:Y:S05]  /*0560*/  @P0 BRA `(.L_x_9) ;  /* 0x00000000004c0947 */ /* 0x000fea0003800000 */
[----:B------:R-:W-:Y:S01]  /*0570*/  UMOV UR8, 0x400 ;  /* 0x0000040000087882 */ /* 0x000fe20000000000 */
[----:B------:R-:W-:Y:S01]  /*0580*/  UMOV UR6, 0x1 ;  /* 0x0000000100067882 */ /* 0x000fe20000000000 */
[----:B------:R-:W-:Y:S02]  /*0590*/  ULEA UR8, UR37, UR8, 0x18 ;  /* 0x0000000825087291 */ /* 0x000fe4000f8ec0ff */
[----:B------:R-:W-:-:S04]  /*05a0*/  UIADD3 UR12, UPT, UPT, -UR6, 0x100000, URZ ;  /* 0x00100000060c7890 */ /* 0x000fc8000fffe1ff */
[----:B------:R-:W-:Y:S02]  /*05b0*/  USHF.L.U32 UR13, UR12, 0xb, URZ ;  /* 0x0000000b0c0d7899 */ /* 0x000fe400080006ff */
[----:B------:R-:W-:Y:S01]  /*05c0*/  USHF.L.U32 UR12, UR12, 0x1, URZ ;  /* 0x000000010c0c7899 */ /* 0x000fe200080006ff */
[----:B------:R-:W-:Y:S01]  /*05d0*/  ELECT P0, URZ, PT ;  /* 0x0000000000ff782f */ /* 0x000fe20003800000 */
[----:B------:R-:W3:Y:S10]  /*05e0*/  FENCE.VIEW.ASYNC.S ;  /* 0x00000000000073c6 */ /* 0x000ef40000000000 */
[----:B---3--:R3:W4:Y:S01]  /*05f0*/  SYNCS.EXCH.64 URZ, [UR8], UR12 ;  /* 0x0000000c08ff75b2 */ /* 0x0087220008000100 */
[----:B------:R3:W1:Y:S01]  /*0600*/  SYNCS.EXCH.64 URZ, [UR8+0x28], UR12 ;  /* 0x0000280c08ff75b2 */ /* 0x0006620008000100 */
        /* <DEDUP_REMOVED lines=8> */
[----:B------:R-:W-:Y:S01]  /*0690*/  NOP ;  /* 0x0000000000007918 */ /* 0x000fe20000000000 */
.L_x_9:
[----:B------:R-:W2:Y:S01]  /*06a0*/  SHFL.IDX PT, R0, R169, RZ, 0x1f ;  /* 0x00001fffa9007589 */ /* 0x000ea200000e0000 */
[----:B------:R-:W-:Y:S01]  /*06b0*/  NOP ;  /* 0x0000000000007918 */ /* 0x000fe20000000000 */
[----:B--2---:R-:W-:-:S13]  /*06c0*/  ISETP.NE.AND P0, PT, R0, 0x1, PT ;  /* 0x000000010000780c */ /* 0x004fda0003f05270 */
[----:B------:R-:W-:Y:S05]  /*06d0*/  @P0 BRA `(.L_x_10) ;  /* 0x00000000003c0947 */ /* 0x000fea0003800000 */
[----:B------:R-:W-:Y:S01]  /*06e0*/  UMOV UR9, 0x400 ;  /* 0x0000040000097882 */ /* 0x000fe20000000000 */
[----:B---3--:R-:W-:Y:S01]  /*06f0*/  UMOV UR8, 0x20 ;  /* 0x0000002000087882 */ /* 0x008fe20000000000 */
[----:B------:R-:W-:Y:S01]  /*0700*/  UMOV UR6, 0x80 ;  /* 0x0000008000067882 */ /* 0x000fe20000000000 */
[----:B------:R-:W-:Y:S02]  /*0710*/  ULEA UR9, UR37, UR9, 0x18 ;  /* 0x0000000925097291 */ /* 0x000fe4000f8ec0ff */
[----:B------:R-:W-:-:S04]  /*0720*/  UIADD3 UR12, UPT, UPT, -UR8, 0x100000, URZ ;  /* 0x00100000080c7890 */ /* 0x000fc8000fffe1ff */
[----:B------:R-:W-:Y:S02]  /*0730*/  USHF.L.U32 UR13, UR12, 0xb, URZ ;  /* 0x0000000b0c0d7899 */ /* 0x000fe400080006ff */
[----:B------:R-:W-:Y:S02]  /*0740*/  USHF.L.U32 UR12, UR12, 0x1, URZ ;  /* 0x000000010c0c7899 */ /* 0x000fe400080006ff */
[----:B------:R-:W-:-:S04]  /*0750*/  UIADD3 UR14, UPT, UPT, -UR6, 0x100000, URZ ;  /* 0x00100000060e7890 */ /* 0x000fc8000fffe1ff */
[----:B------:R-:W-:Y:S02]  /*0760*/  USHF.L.U32 UR15, UR14, 0xb, URZ ;  /* 0x0000000b0e0f7899 */ /* 0x000fe400080006ff */
[----:B------:R-:W-:Y:S01]  /*0770*/  USHF.L.U32 UR14, UR14, 0x1, URZ ;  /* 0x000000010e0e7899 */ /* 0x000fe200080006ff */
[----:B------:R-:W-:Y:S01]  /*0780*/  ELECT P0, URZ, PT ;  /* 0x0000000000ff782f */ /* 0x000fe20003800000 */
[----:B------:R-:W2:Y:S02]  /*0790*/  FENCE.VIEW.ASYNC.S ;  /* 0x00000000000073c6 */ /* 0x000ea40000000000 */
[----:B--2---:R2:W3:Y:S08]  /*07a0*/  SYNCS.EXCH.64 URZ, [UR9+0x50], UR12 ;  /* 0x0000500c09ff75b2 */ /* 0x0044f00008000100 */
[----:B------:R2:W1:Y:S01]  /*07b0*/  SYNCS.EXCH.64 URZ, [UR9+0x58], UR14 ;  /* 0x0000580e09ff75b2 */ /* 0x0004620008000100 */
[----:B------:R-:W-:Y:S01]  /*07c0*/  NOP ;  /* 0x0000000000007918 */ /* 0x000fe20000000000 */
.L_x_10:
[----:B------:R-:W4:Y:S01]  /*07d0*/  SHFL.IDX PT, R0, R169, RZ, 0x1f ;  /* 0x00001fffa9007589 */ /* 0x000f2200000e0000 */
[----:B------:R-:W-:Y:S01]  /*07e0*/  NOP ;  /* 0x0000000000007918 */ /* 0x000fe20000000000 */
[----:B----4-:R-:W-:-:S13]  /*07f0*/  ISETP.NE.AND P0, PT, R0, 0x3, PT ;  /* 0x000000030000780c */ /* 0x010fda0003f05270 */
[----:B------:R-:W-:Y:S05]  /*0800*/  @P0 BRA `(.L_x_11) ;  /* 0x00000000002c0947 */ /* 0x000fea0003800000 */
[----:B---3--:R-:W-:Y:S01]  /*0810*/  UMOV UR8, 0x400 ;  /* 0x0000040000087882 */ /* 0x008fe20000000000 */
[----:B------:R-:W-:Y:S01]  /*0820*/  UMOV UR6, 0x20 ;  /* 0x0000002000067882 */ /* 0x000fe20000000000 */
[----:B------:R-:W-:Y:S02]  /*0830*/  ULEA UR8, UR37, UR8, 0x18 ;  /* 0x0000000825087291 */ /* 0x000fe4000f8ec0ff */
[----:B--2---:R-:W-:-:S04]  /*0840*/  UIADD3 UR12, UPT, UPT, -UR6, 0x100000, URZ ;  /* 0x00100000060c7890 */ /* 0x004fc8000fffe1ff */
[----:B------:R-:W-:Y:S02]  /*0850*/  USHF.L.U32 UR13, UR12, 0xb, URZ ;  /* 0x0000000b0c0d7899 */ /* 0x000fe400080006ff */
[----:B------:R-:W-:Y:S01]  /*0860*/  USHF.L.U32 UR12, UR12, 0x1, URZ ;  /* 0x000000010c0c7899 */ /* 0x000fe200080006ff */
[----:B------:R-:W-:Y:S01]  /*0870*/  ELECT P0, URZ, PT ;  /* 0x0000000000ff782f */ /* 0x000fe20003800000 */
[----:B------:R-:W2:Y:S10]  /*0880*/  FENCE.VIEW.ASYNC.S ;  /* 0x00000000000073c6 */ /* 0x000eb40000000000 */
[----:B--2---:R4:W2:Y:S01]  /*0890*/  SYNCS.EXCH.64 URZ, [UR8+0x60], UR12 ;  /* 0x0000600c08ff75b2 */ /* 0x0048a20008000100 */
[----:B------:R4:W3:Y:S02]  /*08a0*/  SYNCS.EXCH.64 URZ, [UR8+0x68], UR12 ;  /* 0x0000680c08ff75b2 */ /* 0x0008e40008000100 */
[----:B----4-:R-:W-:Y:S01]  /*08b0*/  NOP ;  /* 0x0000000000007918 */ /* 0x010fe20000000000 */
.L_x_11:
[----:B------:R-:W4:Y:S01]  /*08c0*/  SHFL.IDX PT, R0, R169, RZ, 0x1f ;  /* 0x00001fffa9007589 */ /* 0x000f2200000e0000 */
[----:B------:R-:W-:Y:S01]  /*08d0*/  NOP ;  /* 0x0000000000007918 */ /* 0x000fe20000000000 */
[----:B----4-:R-:W-:-:S13]  /*08e0*/  ISETP.NE.AND P0, PT, R0, 0x4, PT ;  /* 0x000000040000780c */ /* 0x010fda0003f05270 */
[----:B------:R-:W-:Y:S05]  /*08f0*/  @P0 BRA `(.L_x_12) ;  /* 0x0000000000480947 */ /* 0x000fea0003800000 */
[----:B--2---:R-:W-:Y:S01]  /*0900*/  UMOV UR9, 0x1e0 ;  /* 0x000001e000097882 */ /* 0x004fe20000000000 */
[----:B---3--:R-:W-:Y:S01]  /*0910*/  UMOV UR8, 0x400 ;  /* 0x0000040000087882 */ /* 0x008fe20000000000 */
[----:B------:R-:W-:Y:S01]  /*0920*/  USEL UR9, UR9, 0x1a0, UP5 ;  /* 0x000001a009097887 */ /* 0x000fe2000a800000 */
        /* <DEDUP_REMOVED lines=10> */
[----:B--2---:R4:W2:Y:S08]  /*09d0*/  SYNCS.EXCH.64 URZ, [UR8+0x70], UR12 ;  /* 0x0000700c08ff75b2 */ /* 0x0048b00008000100 */
[----:B------:R4:W3:Y:S01]  /*09e0*/  SYNCS.EXCH.64 URZ, [UR8+0x80], UR14 ;  /* 0x0000800e08ff75b2 */ /* 0x0008e20008000100 */
[----:B------:R4:W1:Y:S01]  /*09f0*/  SYNCS.EXCH.64 URZ, [UR8+0x78], UR12 ;  /* 0x0000780c08ff75b2 */ /* 0x0008620008000100 */
[----:B------:R4:W1:Y:S02]  /*0a00*/  SYNCS.EXCH.64 URZ, [UR8+0x88], UR14 ;  /* 0x0000880e08ff75b2 */ /* 0x0008640008000100 */
[----:B----4-:R-:W-:Y:S01]  /*0a10*/  NOP ;  /* 0x0000000000007918 */ /* 0x010fe20000000000 */
.L_x_12:
[----:B------:R-:W4:Y:S01]  /*0a20*/  SHFL.IDX PT, R0, R169, RZ, 0x1f ;  /* 0x00001fffa9007589 */ /* 0x000f2200000e0000 */
[----:B------:R-:W-:Y:S01]  /*0a30*/  NOP ;  /* 0x0000000000007918 */ /* 0x000fe20000000000 */
[----:B----4-:R-:W-:-:S13]  /*0a40*/  ISETP.NE.AND P0, PT, R0, 0x5, PT ;  /* 0x000000050000780c */ /* 0x010fda0003f05270 */
[----:B------:R-:W-:Y:S05]  /*0a50*/  @P0 BRA `(.L_x_13) ;  /* 0x0000000000540947 */ /* 0x000fea0003800000 */
[----:B--2---:R-:W-:Y:S01]  /*0a60*/  UMOV UR9, 0x400 ;  /* 0x0000040000097882 */ /* 0x004fe20000000000 */
        /* <DEDUP_REMOVED lines=14> */
[----:B------:R4:W1:Y:S01]  /*0b50*/  SYNCS.EXCH.64 URZ, [UR9+0xb8], UR14 ;  /* 0x0000b80e09ff75b2 */ /* 0x0008620008000100 */
[----:B------:R4:W1:Y:S01]  /*0b60*/  SYNCS.EXCH.64 URZ, [UR9+0xa0], UR12 ;  /* 0x0000a00c09ff75b2 */ /* 0x0008620008000100 */
[----:B------:R4:W1:Y:S01]  /*0b70*/  SYNCS.EXCH.64 URZ, [UR9+0xc0], UR14 ;  /* 0x0000c00e09ff75b2 */ /* 0x0008620008000100 */
[----:B------:R4:W1:Y:S01]  /*0b80*/  SYNCS.EXCH.64 URZ, [UR9+0xa8], UR12 ;  /* 0x0000a80c09ff75b2 */ /* 0x0008620008000100 */
[----:B------:R4:W1:Y:S02]  /*0b90*/  SYNCS.EXCH.64 URZ, [UR9+0xc8], UR14 ;  /* 0x0000c80e09ff75b2 */ /* 0x0008640008000100 */
[----:B----4-:R-:W-:Y:S01]  /*0ba0*/  NOP ;  /* 0x0000000000007918 */ /* 0x010fe20000000000 */
.L_x_13:
[----:B------:R-:W4:Y:S01]  /*0bb0*/  SHFL.IDX PT, R0, R169, RZ, 0x1f ;  /* 0x00001fffa9007589 */ /* 0x000f2200000e0000 */
[----:B------:R-:W-:Y:S01]  /*0bc0*/  ISETP.NE.OR P1, PT, RZ, UR10, !P1 ;  /* 0x0000000aff007c0c */ /* 0x000fe2000cf25670 */
        /* <DEDUP_REMOVED lines=12> */
[----:B------:R4:W3:Y:S01]  /*0c90*/  SYNCS.EXCH.64 URZ, [UR8+0xe0], UR12 ;  /* 0x0000e00c08ff75b2 */ /* 0x0008e20008000100 */
[----:B------:R4:W1:Y:S01]  /*0ca0*/  SYNCS.EXCH.64 URZ, [UR8+0xd8], UR12 ;  /* 0x0000d80c08ff75b2 */ /* 0x0008620008000100 */
[----:B------:R4:W1:Y:S02]  /*0cb0*/  SYNCS.EXCH.64 URZ, [UR8+0xe8], UR12 ;  /* 0x0000e80c08ff75b2 */ /* 0x0008640008000100 */
[----:B----4-:R-:W-:Y:S01]  /*0cc0*/  NOP ;  /* 0x0000000000007918 */ /* 0x010fe20000000000 */
.L_x_14:
[----:B------:R-:W-:Y:S01]  /*0cd0*/  VOTEU.ALL UP1, P1 ;  /* 0x0000000000ff7886 */ /* 0x000fe20000820000 */
[----:B---3--:R-:W3:Y:S01]  /*0ce0*/  LDCU UR8, c[0x0][0x36c] ;  /* 0x00006d80ff0877ac */ /* 0x008ee20008000800 */
[----:B------:R-:W-:Y:S01]  /*0cf0*/  NOP ;  /* 0x0000000000007918 */ /* 0x000fe20000000000 */
[----:B------:R-:W-:Y:S01]  /*0d00*/  LOP3.LUT R10, R166, 0x1f, RZ, 0xc0, !PT ;  /* 0x0000001fa60a7812 */ /* 0x000fe200078ec0ff */
[----:B--2---:R-:W-:Y:S01]  /*0d10*/  UMOV UR12, 0x20 ;  /* 0x00000020000c7882 */ /* 0x004fe20000000000 */
[----:B------:R-:W-:Y:S01]  /*0d20*/  @!UP1 UMOV UR6, 0x400 ;  /* 0x0000040000069882 */ /* 0x000fe20000000000 */
[----:B------:R-:W-:-:S04]  /*0d30*/  @!UP1 UIADD3 UR12, UPT, UPT, -UR12, 0x100000, URZ ;  /* 0x001000000c0c9890 */ /* 0x000fc8000fffe1ff */
[----:B------:R-:W-:Y:S02]  /*0d40*/  @!UP1 USHF.L.U32 UR13, UR12, 0xb, URZ ;  /* 0x0000000b0c0d9899 */ /* 0x000fe400080006ff */
[----:B------:R-:W-:Y:S02]  /*0d50*/  @!UP1 USHF.L.U32 UR12, UR12, 0x1, URZ ;  /* 0x000000010c0c9899 */ /* 0x000fe400080006ff */
[----:B------:R-:W-:Y:S01]  /*0d60*/  @!UP1 ULEA UR6, UR37, UR6, 0x18 ;  /* 0x0000000625069291 */ /* 0x000fe2000f8ec0ff */
[----:B------:R-:W-:Y:S01]  /*0d70*/  VOTEU.ALL UP1, P1 ;  /* 0x0000000000ff7886 */ /* 0x000fe20000820000 */
[----:B------:R-:W-:Y:S01]  /*0d80*/  UISETP.NE.AND UP4, UPT, UR10, URZ, UPT ;  /* 0x000000ff0a00728c */ /* 0x000fe2000bf85270 */
[----:B------:R-:W2:Y:S09]  /*0d90*/  FENCE.VIEW.ASYNC.S ;  /* 0x00000000000073c6 */ /* 0x000eb20000000000 */
[----:B--2---:R2:W4:Y:S01]  /*0da0*/  @!UP1 SYNCS.EXCH.64 URZ, [UR6+0xf0], UR12 ;  /* 0x0000f00c06ff95b2 */ /* 0x0045220008000100 */
[----:B---3--:R-:W-:-:S09]  /*0db0*/  UISETP.EQ.U32.AND UP1, UPT, UR8, 0x1, UPT ;  /* 0x000000010800788c */ /* 0x008fd2000bf22070 */
[----:B------:R-:W-:Y:S05]  /*0dc0*/  BRA.U !UP1, `(.L_x_15) ;  /* 0x0000000109087547 */ /* 0x000fea000b800000 */
[----:B-1--4-:R-:W-:Y:S01]  /*0dd0*/  UCGABAR_ARV ;  /* 0x00000000000079c7 */ /* 0x012fe20008000000 */
[----:B------:R-:W-:Y:S05]  /*0de0*/  BRA `(.L_x_16) ;  /* 0x0000000000047947 */ /* 0x000fea0003800000 */
.L_x_15:
[----:B-1--4-:R-:W-:Y:S01]  /*0df0*/  NOP ;  /* 0x0000000000007918 */ /* 0x012fe20000000000 */
.L_x_16:
[----:B------:R-:W1:Y:S01]  /*0e00*/  S2R R164, SR_CTAID.Y ;  /* 0x0000000000a47919 */ /* 0x000e620000002600 */
[----:B------:R-:W-:-:S05]  /*0e10*/  CS2R.32 R155, SR_CgaSize ;  /* 0x00000000009b7805 */ /* 0x000fca0000008a00 */
[----:B------:R-:W-:-:S05]  /*0e20*/  IMAD R155, R155, -0xa0, RZ ;  /* 0xffffff609b9b7824 */ /* 0x000fca00078e02ff */
[----:B--2---:R-:W-:-:S14]  /*0e30*/  R2UR UR6, R155 ;  /* 0x000000009b0672ca */ /* 0x004fdc00000e0000 */
[----:B------:R-:W2:Y:S01]  /*0e40*/  LDCU UR6, c[0x0][UR6+0x2b4] ;  /* 0x00005680060677ac */ /* 0x000ea20008000800 */
[----:B------:R-:W-:-:S05]  /*0e50*/  CS2R.32 R0, SR_CgaSize ;  /* 0x0000000000007805 */ /* 0x000fca0000008a00 */
[----:B------:R-:W-:-:S06]  /*0e60*/  IMAD R0, R0, -0xa0, RZ ;  /* 0xffffff6000007824 */ /* 0x000fcc00078e02ff */
[----:B------:R-:W3:Y:S01]  /*0e70*/  LDC R0, c[0x0][R0+0x2a4] ;  /* 0x0000a90000007b82 */ /* 0x000ee20000000800 */
[----:B------:R-:W-:Y:S01]  /*0e80*/  PRMT R8, RZ, 0x7610, R8 ;  /* 0x00007610ff087816 */ /* 0x000fe20000000008 */
[----:B------:R-:W4:Y:S01]  /*0e90*/  S2R R11, SR_CTAID.X ;  /* 0x00000000000b7919 */ /* 0x000f220000002500 */
[----:B------:R-:W-:-:S05]  /*0ea0*/  CS2R.32 R155, SR_CgaSize ;  /* 0x00000000009b7805 */ /* 0x000fca0000008a00 */
[----:B------:R-:W-:-:S05]  /*0eb0*/  IMAD R155, R155, -0xa0, RZ ;  /* 0xffffff609b9b7824 */ /* 0x000fca00078e02ff */
[----:B------:R-:W-:-:S14]  /*0ec0*/  R2UR UR8, R155 ;  /* 0x000000009b0872ca */ /* 0x000fdc00000e0000 */
[----:B------:R-:W3:Y:S01]  /*0ed0*/  LDCU UR8, c[0x0][UR8+0x2b0] ;  /* 0x00005600080877ac */ /* 0x000ee20008000800 */
[----:B------:R-:W-:Y:S01]  /*0ee0*/  UISETP.NE.AND UP2, UPT, UR10, 0x2, UPT ;  /* 0x000000020a00788c */ /* 0x000fe2000bf45270 */
[----:B------:R-:W2:Y:S01]  /*0ef0*/  LDC R9, c[0x0][0xb24] ;  /* 0x0002c900ff097b82 */ /* 0x000ea20000000800 */
[----:B------:R-:W-:-:S05]  /*0f00*/  CS2R.32 R2, SR_CgaSize ;  /* 0x0000000000027805 */ /* 0x000fca0000008a00 */
[----:B------:R-:W-:-:S06]  /*0f10*/  IMAD R2, R2, -0xa0, RZ ;  /* 0xffffff6002027824 */ /* 0x000fcc00078e02ff */
[----:B------:R-:W3:Y:S08]  /*0f20*/  LDC R2, c[0x0][R2+0x2a0] ;  /* 0x0000a80002027b82 */ /* 0x000ef00000000800 */
[----:B------:R-:W3:Y:S01]  /*0f30*/  LDC R72, c[0x0][0xb24] ;  /* 0x0002c900ff487b82 */ /* 0x000ee20000000800 */
[----:B-1----:R-:W-:-:S07]  /*0f40*/  I2FP.F32.U32 R3, R164 ;  /* 0x000000a400037245 */ /* 0x002fce0000201000 */
[----:B------:R-:W1:Y:S01]  /*0f50*/  S2UR UR36, SR_CTAID.Z ;  /* 0x00000000002479c3 */ /* 0x000e620000002700 */
[----:B--2---:R-:W-:Y:S01]  /*0f60*/  ISETP.GE.AND P0, PT, R9, 0x1, PT ;  /* 0x000000010900780c */ /* 0x004fe20003f06270 */
[----:B----4-:R-:W-:Y:S01]  /*0f70*/  IMAD.MOV.U32 R155, RZ, RZ, R11 ;  /* 0x000000ffff9b7224 */ /* 0x010fe200078e000b */
[----:B------:R-:W-:Y:S01]  /*0f80*/  I2FP.F32.U32 R4, R11 ;  /* 0x0000000b00047245 */ /* 0x000fe20000201000 */
[----:B------:R-:W-:Y:S01]  /*0f90*/  FMUL R3, R3, UR6 ;  /* 0x0000000603037c20 */ /* 0x000fe20008400000 */
[----:B------:R-:W2:Y:S03]  /*0fa0*/  LDCU UR6, c[0x0][0xb30] ;  /* 0x00016600ff0677ac */ /* 0x000ea60008000800 */
[----:B---3--:R-:W-:Y:S01]  /*0fb0*/  FMUL R4, R4, UR8 ;  /* 0x0000000804047c20 */ /* 0x008fe20008400000 */
[----:B------:R-:W3:Y:S08]  /*0fc0*/  F2I.U32.TRUNC.NTZ R143, R3 ;  /* 0x00000003008f7305 */ /* 0x000ef0000020f000 */
[----:B------:R-:W4:Y:S01]  /*0fd0*/  F2I.U32.TRUNC.NTZ R154, R4 ;  /* 0x00000004009a7305 */ /* 0x000f22000020f000 */
[----:B--2---:R-:W-:Y:S01]  /*0fe0*/  UISETP.NE.AND UP3, UPT, UR6, 0x1, UPT ;  /* 0x000000010600788c */ /* 0x004fe2000bf65270 */
[----:B---3--:R-:W-:-:S05]  /*0ff0*/  IADD3 R143, PT, PT, -R143, RZ, RZ ;  /* 0x000000ff8f8f7210 */ /* 0x008fca0007ffe1ff */
[----:B------:R-:W-:Y:S01]  /*1000*/  IMAD R143, R0, R143, R164 ;  /* 0x0000008f008f7224 */ /* 0x000fe200078e02a4 */
[----:B------:R-:W-:Y:S01]  /*1010*/  PRMT R0, RZ, 0x7610, R0 ;  /* 0x00007610ff007816 */ /* 0x000fe20000000000 */
[----:B----4-:R-:W-:-:S04]  /*1020*/  IMAD.MOV R154, RZ, RZ, -R154 ;  /* 0x000000ffff9a7224 */ /* 0x010fc800078e0a9a */
[----:B------:R-:W-:Y:S01]  /*1030*/  IMAD R154, R2, R154, R11 ;  /* 0x0000009a029a7224 */ /* 0x000fe200078e020b */
[----:B-1----:R-:W-:Y:S06]  /*1040*/  BRA.U UP4, `(.L_x_17) ;  /* 0x0000000104247547 */ /* 0x002fec000b800000 */
[----:B------:R-:W-:Y:S01]  /*1050*/  ISETP.NE.AND P1, PT, R143, RZ, PT ;  /* 0x000000ff8f00720c */ /* 0x000fe20003f25270 */
[----:B------:R-:W-:Y:S01]  /*1060*/  IMAD.MOV.U32 R0, RZ, RZ, 0x3 ;  /* 0x00000003ff007424 */ /* 0x000fe200078e00ff */
[C---:B------:R-:W-:Y:S02]  /*1070*/  LOP3.LUT R3, R154.reuse, 0xfffffffe, RZ, 0xc0, !PT ;  /* 0xfffffffe9a037812 */ /* 0x040fe400078ec0ff */
[----:B------:R-:W-:Y:S02]  /*1080*/  ISETP.LT.U32.OR P1, PT, R154, 0x2, !P1 ;  /* 0x000000029a00780c */ /* 0x000fe40004f21470 */
[----:B------:R-:W-:Y:S02]  /*1090*/  SHF.L.U32 R0, R0, R3, RZ ;  /* 0x0000000300007219 */ /* 0x000fe400000006ff */
[----:B------:R-:W-:Y:S02]  /*10a0*/  SEL R5, RZ, 0x1, !P1 ;  /* 0x00000001ff057807 */ /* 0x000fe40004800000 */
[----:B------:R-:W-:-:S05]  /*10b0*/  SEL R2, RZ, 0x2, !P1 ;  /* 0x00000002ff027807 */ /* 0x000fca0004800000 */
[----:B------:R-:W-:-:S05]  /*10c0*/  IMAD.IADD R2, R5, 0x1, R2 ;  /* 0x0000000105027824 */ /* 0x000fca00078e0202 */
[----:B------:R-:W-:Y:S02]  /*10d0*/  PRMT R8, R2, 0x7610, R8 ;  /* 0x0000761002087816 */ /* 0x000fe40000000008 */
.L_x_17:
[----:B------:R-:W-:Y:S05]  /*10e0*/  @!P0 BRA `(.L_x_18) ;  /* 0x0000000000b88947 */ /* 0x000fea0003800000 */
[----:B------:R-:W1:Y:S01]  /*10f0*/  LDC.64 R4, c[0x0][0xb18] ;  /* 0x0002c600ff047b82 */ /* 0x000e620000000a00 */
[----:B------:R-:W-:-:S07]  /*1100*/  ISETP.NE.AND P0, PT, R9, 0x1, PT ;  /* 0x000000010900780c */ /* 0x000fce0003f05270 */
[----:B------:R-:W2:Y:S08]  /*1110*/  LDC R14, c[0x0][0xb0c] ;  /* 0x0002c300ff0e7b82 */ /* 0x000eb00000000800 */
[----:B------:R-:W3:Y:S08]  /*1120*/  LDC R13, c[0x0][0x370] ;  /* 0x0000dc00ff0d7b82 */ /* 0x000ef00000000800 */
[----:B------:R-:W4:Y:S01]  /*1130*/  LDC R16, c[0x0][0x374] ;  /* 0x0000dd00ff107b82 */ /* 0x000f220000000800 */
[----:B-1----:R-:W-:-:S07]  /*1140*/  ISETP.NE.AND P1, PT, R4, 0x1, PT ;  /* 0x000000010400780c */ /* 0x002fce0003f25270 */
[----:B------:R-:W3:Y:S01]  /*1150*/  LDC.64 R6, c[0x0][0xb10] ;  /* 0x0002c400ff067b82 */ /* 0x000ee20000000a00 */
[----:B--2---:R-:W-:-:S07]  /*1160*/  ISETP.NE.AND P2, PT, R14, 0x1, PT ;  /* 0x000000010e00780c */ /* 0x004fce0003f45270 */
[----:B------:R-:W1:Y:S08]  /*1170*/  LDC R12, c[0x0][0xb20] ;  /* 0x0002c800ff0c7b82 */ /* 0x000e700000000800 */
[----:B------:R-:W2:Y:S01]  /*1180*/  LDC.64 R2, c[0x0][0xb28] ;  /* 0x0002ca00ff027b82 */ /* 0x000ea20000000a00 */
[----:B----4-:R-:W-:-:S04]  /*1190*/  IMAD.HI.U32 R15, R16, R5, RZ ;  /* 0x00000005100f7227 */ /* 0x010fc800078e00ff */
[----:B------:R-:W-:-:S04]  /*11a0*/  IMAD.HI.U32 R5, R164, R5, RZ ;  /* 0x00000005a4057227 */ /* 0x000fc800078e00ff */
[----:B---3--:R-:W-:-:S04]  /*11b0*/  IMAD.HI.U32 R18, R13, R6, RZ ;  /* 0x000000060d127227 */ /* 0x008fc800078e00ff */
[C---:B------:R-:W-:Y:S01]  /*11c0*/  IMAD.HI.U32 R20, R11.reuse, R6, RZ ;  /* 0x000000060b147227 */ /* 0x040fe200078e00ff */
[-C--:B------:R-:W-:Y:S02]  /*11d0*/  @P2 SHF.R.U32.HI R13, RZ, R7.reuse, R18 ;  /* 0x00000007ff0d2219 */ /* 0x080fe40000011612 */
[-C--:B-1----:R-:W-:Y:S02]  /*11e0*/  @P1 SHF.R.U32.HI R16, RZ, R12.reuse, R15 ;  /* 0x0000000cff101219 */ /* 0x082fe4000001160f */
[----:B------:R-:W-:Y:S02]  /*11f0*/  SHF.R.U32.HI R5, RZ, R12, R5 ;  /* 0x0000000cff057219 */ /* 0x000fe40000011605 */
[----:B------:R-:W-:Y:S02]  /*1200*/  SHF.R.U32.HI R20, RZ, R7, R20 ;  /* 0x00000007ff147219 */ /* 0x000fe40000011614 */
[----:B------:R-:W-:Y:S01]  /*1210*/  SEL R5, R164, R5, !P1 ;  /* 0x00000005a4057207 */ /* 0x000fe20004800000 */
[----:B--2---:R-:W-:Y:S01]  /*1220*/  IMAD.HI.U32 R18, R16, R2, RZ ;  /* 0x0000000210127227 */ /* 0x004fe200078e00ff */
[----:B------:R-:W-:-:S02]  /*1230*/  SEL R155, R11, R20, !P2 ;  /* 0x000000140b9b7207 */ /* 0x000fc40005000000 */
[----:B------:R-:W-:Y:S01]  /*1240*/  IADD3 R7, PT, PT, -R5, RZ, RZ ;  /* 0x000000ff05077210 */ /* 0x000fe20007ffe1ff */
[----:B------:R-:W-:Y:S01]  /*1250*/  IMAD.HI.U32 R6, R13, R2, RZ ;  /* 0x000000020d067227 */ /* 0x000fe200078e00ff */
[----:B------:R-:W-:-:S03]  /*1260*/  @P0 SHF.R.U32.HI R16, RZ, R3, R18 ;  /* 0x00000003ff100219 */ /* 0x000fc60000011612 */
[----:B------:R-:W-:Y:S01]  /*1270*/  IMAD R7, R4, R7, R164 ;  /* 0x0000000704077224 */ /* 0x000fe200078e02a4 */
[----:B------:R-:W-:Y:S01]  /*1280*/  @P0 SHF.R.U32.HI R13, RZ, R3, R6 ;  /* 0x00000003ff0d0219 */ /* 0x000fe20000011606 */
[----:B------:R-:W-:-:S04]  /*1290*/  IMAD R16, R16, R9, RZ ;  /* 0x0000000910107224 */ /* 0x000fc800078e02ff */
[----:B------:R-:W-:Y:S01]  /*12a0*/  IMAD R6, R13, R9, RZ ;  /* 0x000000090d067224 */ /* 0x000fe200078e02ff */
[----:B------:R-:W-:-:S04]  /*12b0*/  ISETP.GE.AND P1, PT, R5, R16, PT ;  /* 0x000000100500720c */ /* 0x000fc80003f26270 */
[----:B------:R-:W-:Y:S01]  /*12c0*/  ISETP.GE.OR P1, PT, R155, R6, P1 ;  /* 0x000000069b00720c */ /* 0x000fe20000f26670 */
[----:B------:R-:W-:-:S05]  /*12d0*/  IMAD.HI.U32 R6, R5, R2, RZ ;  /* 0x0000000205067227 */ /* 0x000fca00078e00ff */
[----:B------:R-:W-:-:S04]  /*12e0*/  SHF.R.U32.HI R6, RZ, R3, R6 ;  /* 0x00000003ff067219 */ /* 0x000fc80000011606 */
[----:B------:R-:W-:-:S03]  /*12f0*/  SEL R6, R5, R6, !P0 ;  /* 0x0000000605067207 */ /* 0x000fc60004000000 */
[----:B------:R-:W-:Y:S01]  /*1300*/  @!P1 IMAD.HI.U32 R12, R155, R2, RZ ;  /* 0x000000029b0c9227 */ /* 0x000fe200078e00ff */
[----:B------:R-:W-:-:S04]  /*1310*/  IADD3 R2, PT, PT, -R6, RZ, RZ ;  /* 0x000000ff06027210 */ /* 0x000fc80007ffe1ff */
[----:B------:R-:W-:Y:S01]  /*1320*/  @!P1 SHF.R.U32.HI R12, RZ, R3, R12 ;  /* 0x00000003ff0c9219 */ /* 0x000fe2000001160c */
[----:B------:R-:W-:-:S03]  /*1330*/  IMAD R2, R9, R2, R5 ;  /* 0x0000000209027224 */ /* 0x000fc600078e0205 */
[----:B------:R-:W-:-:S05]  /*1340*/  @!P1 SEL R3, R155, R12, !P0 ;  /* 0x0000000c9b039207 */ /* 0x000fca0004000000 */
[--C-:B------:R-:W-:Y:S02]  /*1350*/  @!P1 IMAD.IADD R6, R6, 0x1, -R3.reuse ;  /* 0x0000000106069824 */ /* 0x100fe400078e0a03 */
[----:B------:R-:W-:Y:S01]  /*1360*/  @!P1 IMAD R3, R2, R13, R3 ;  /* 0x0000000d02039224 */ /* 0x000fe200078e0203 */
[----:B------:R-:W-:Y:S01]  /*1370*/  IADD3 R2, PT, PT, -R155, RZ, RZ ;  /* 0x000000ff9b027210 */ /* 0x000fe20007ffe1ff */
[----:B------:R-:W-:Y:S02]  /*1380*/  @!P1 IMAD R5, R6, R9, R155 ;  /* 0x0000000906059224 */ /* 0x000fe400078e029b */
[----:B------:R-:W-:Y:S02]  /*1390*/  @!P1 IMAD.MOV.U32 R155, RZ, RZ, R3 ;  /* 0x000000ffff9b9224 */ /* 0x000fe400078e0003 */
[----:B------:R-:W-:Y:S02]  /*13a0*/  IMAD R2, R14, R2, R11 ;  /* 0x000000020e027224 */ /* 0x000fe400078e020b */
[----:B------:R-:W-:-:S02]  /*13b0*/  IMAD R164, R5, R4, R7 ;  /* 0x0000000405a47224 */ /* 0x000fc400078e0207 */
[----:B------:R-:W-:Y:S02]  /*13c0*/  IMAD R155, R155, R14, R2 ;  /* 0x0000000e9b9b7224 */ /* 0x000fe400078e0202 */
.L_x_18:
[----:B------:R-:W-:Y:S05]  /*13d0*/  BRA.U UP3, `(.L_x_19) ;  /* 0x0000000103407547 */ /* 0x000fea000b800000 */
[----:B------:R-:W1:Y:S08]  /*13e0*/  LDC.64 R4, c[0x0][0xb10] ;  /* 0x0002c400ff047b82 */ /* 0x000e700000000a00 */
[----:B------:R-:W2:Y:S08]  /*13f0*/  LDC.64 R2, c[0x0][0xb18] ;  /* 0x0002c600ff027b82 */ /* 0x000eb00000000a00 */
[----:B------:R-:W3:Y:S08]  /*1400*/  LDC R6, c[0x0][0xb20] ;  /* 0x0002c800ff067b82 */ /* 0x000ef00000000800 */
[----:B------:R-:W4:Y:S01]  /*1410*/  LDC R12, c[0x0][0xb0c] ;  /* 0x0002c300ff0c7b82 */ /* 0x000f220000000800 */
[----:B-1----:R-:W-:-:S05]  /*1420*/  IMAD.HI.U32 R4, R155, R4, RZ ;  /* 0x000000049b047227 */ /* 0x002fca00078e00ff */
[----:B------:R-:W-:Y:S01]  /*1430*/  SHF.R.U32.HI R4, RZ, R5, R4 ;  /* 0x00000005ff047219 */ /* 0x000fe20000011604 */
[----:B--2---:R-:W-:Y:S01]  /*1440*/  IMAD.HI.U32 R3, R164, R3, RZ ;  /* 0x00000003a4037227 */ /* 0x004fe200078e00ff */
[----:B------:R-:W-:-:S04]  /*1450*/  ISETP.NE.AND P0, PT, R2, 0x1, PT ;  /* 0x000000010200780c */ /* 0x000fc80003f05270 */
[----:B---3--:R-:W-:-:S04]  /*1460*/  SHF.R.U32.HI R3, RZ, R6, R3 ;  /* 0x00000006ff037219 */ /* 0x008fc80000011603 */
[----:B------:R-:W-:Y:S02]  /*1470*/  SEL R3, R164, R3, !P0 ;  /* 0x00000003a4037207 */ /* 0x000fe40004000000 */
[----:B----4-:R-:W-:-:S04]  /*1480*/  ISETP.NE.AND P1, PT, R12, 0x1, PT ;  /* 0x000000010c00780c */ /* 0x010fc80003f25270 */
[----:B------:R-:W-:-:S05]  /*1490*/  SEL R6, R155, R4, !P1 ;  /* 0x000000049b067207 */ /* 0x000fca0004800000 */
[----:B------:R-:W-:Y:S02]  /*14a0*/  IMAD.IADD R4, R3, 0x1, -R6 ;  /* 0x0000000103047824 */ /* 0x000fe400078e0a06 */
[----:B------:R-:W-:Y:S02]  /*14b0*/  IMAD.IADD R3, R6, 0x1, -R3 ;  /* 0x0000000106037824 */ /* 0x000fe400078e0a03 */
[----:B------:R-:W-:Y:S02]  /*14c0*/  IMAD R155, R4, R12, R155 ;  /* 0x0000000c049b7224 */ /* 0x000fe400078e029b */
[----:B------:R-:W-:Y:S02]  /*14d0*/  IMAD R164, R3, R2, R164 ;  /* 0x0000000203a47224 */ /* 0x000fe400078e02a4 */
.L_x_19:
[----:B------:R-:W-:Y:S05]  /*14e0*/  BRA.U !UP1, `(.L_x_20) ;  /* 0x00000001090c7547 */ /* 0x000fea000b800000 */
[----:B------:R-:W-:Y:S01]  /*14f0*/  UCGABAR_WAIT ;  /* 0x0000000000007dc7 */ /* 0x000fe20008000000 */
[----:B------:R-:W-:Y:S01]  /*1500*/  CCTL.IVALL ;  /* 0x00000000ff00798f */ /* 0x000fe20002000000 */
[----:B------:R-:W-:Y:S05]  /*1510*/  BRA `(.L_x_21) ;  /* 0x0000000000047947 */ /* 0x000fea0003800000 */
.L_x_20:
[----:B------:R-:W-:Y:S06]  /*1520*/  BAR.SYNC.DEFER_BLOCKING 0x0 ;  /* 0x0000000000007b1d */ /* 0x000fec0000010000 */
.L_x_21:
[----:B------:R-:W-:Y:S05]  /*1530*/  BRA.U UP2, `(.L_x_22) ;  /* 0x0000001102d87547 */ /* 0x000fea000b800000 */
[----:B------:R-:W1:Y:S01]  /*1540*/  LDCU UR15, c[0x0][0x38c] ;  /* 0x00007180ff0f77ac */ /* 0x000e620008000800 */
[----:B------:R-:W2:Y:S01]  /*1550*/  LDC R9, c[0x0][0x370] ;  /* 0x0000dc00ff097b82 */ /* 0x000ea20000000800 */
[C---:B------:R-:W-:Y:S01]  /*1560*/  IMAD.SHL.U32 R17, R11.reuse, 0x20, RZ ;  /* 0x000000200b117824 */ /* 0x040fe200078e00ff */
[----:B------:R-:W-:Y:S01]  /*1570*/  PLOP3.LUT P1, PT, PT, PT, UP5, 0x80, 0x8 ;  /* 0x000000000008781c */ /* 0x000fe20003f2f058 */
[----:B------:R-:W-:Y:S01]  /*1580*/  UISETP.NE.AND UP1, UPT, UR10, URZ, UPT ;  /* 0x000000ff0a00728c */ /* 0x000fe2000bf25270 */
[----:B------:R-:W-:Y:S01]  /*1590*/  ISETP.NE.AND P4, PT, R10, RZ, P5 ;  /* 0x000000ff0a00720c */ /* 0x000fe20002f85270 */
[----:B------:R-:W-:Y:S01]  /*15a0*/  IMAD.SHL.U32 R16, R11, 0x80, RZ ;  /* 0x000000800b107824 */ /* 0x000fe200078e00ff */
[----:B------:R-:W-:Y:S01]  /*15b0*/  PLOP3.LUT P1, PT, P1, PT, PT, 0x8, 0x80 ;  /* 0x000000000080781c */ /* 0x000fe20000f2e170 */
[----:B------:R-:W-:Y:S01]  /*15c0*/  IMAD.MOV.U32 R15, RZ, RZ, 0x1 ;  /* 0x00000001ff0f7424 */ /* 0x000fe200078e00ff */
[----:B------:R-:W3:Y:S01]  /*15d0*/  LDC R0, c[0x0][0x374] ;  /* 0x0000dd00ff007b82 */ /* 0x000ee20000000800 */
[----:B------:R-:W-:Y:S01]  /*15e0*/  IMAD.MOV.U32 R14, RZ, RZ, RZ ;  /* 0x000000ffff0e7224 */ /* 0x000fe200078e00ff */
[----:B------:R-:W-:Y:S01]  /*15f0*/  CS2R R12, SRZ ;  /* 0x00000000000c7805 */ /* 0x000fe2000001ff00 */
[----:B------:R-:W-:Y:S01]  /*1600*/  IMAD.MOV.U32 R10, RZ, RZ, 0x1 ;  /* 0x00000001ff0a7424 */ /* 0x000fe200078e00ff */
[----:B------:R-:W-:Y:S01]  /*1610*/  LOP3.LUT R17, R17, 0x20, RZ, 0xc0, !PT ;  /* 0x0000002011117812 */ /* 0x000fe200078ec0ff */
[----:B------:R-:W4:Y:S01]  /*1620*/  LDCU.64 UR24, c[0x0][0x348] ;  /* 0x00006900ff1877ac */ /* 0x000f220008000a00 */
[----:B-1----:R-:W-:-:S02]  /*1630*/  UIADD3 UR4, UPT, UPT, UR15, 0x3f, URZ ;  /* 0x0000003f0f047890 */ /* 0x002fc4000fffe0ff */
[----:B------:R-:W-:Y:S02]  /*1640*/  USEL UR7, UR7, 0x2, UP1 ;  /* 0x0000000207077887 */ /* 0x000fe40008800000 */
[----:B------:R-:W-:Y:S01]  /*1650*/  USHF.R.S32.HI UR22, URZ, 0x1f, UR4 ;  /* 0x0000001fff167899 */ /* 0x000fe20008011404 */
[----:B------:R-:W-:-:S03]  /*1660*/  UMOV UR13, URZ ;  /* 0x000000ff000d7c82 */ /* 0x000fc60008000000 */
[----:B------:R-:W-:Y:S02]  /*1670*/  ULEA.HI UR22, UR22, UR4, URZ, 0x6 ;  /* 0x0000000416167291 */ /* 0x000fe4000f8f30ff */
[----:B------:R-:W-:Y:S02]  /*1680*/  UIADD3 UR4, UPT, UPT, UR15, -0x1, URZ ;  /* 0xffffffff0f047890 */ /* 0x000fe4000fffe0ff */
[----:B------:R-:W-:Y:S02]  /*1690*/  USHF.R.S32.HI UR22, URZ, 0x6, UR22 ;  /* 0x00000006ff167899 */ /* 0x000fe40008011416 */
[----:B------:R-:W-:Y:S02]  /*16a0*/  UISETP.GE.U32.AND UP2, UPT, UR4, -0x7f, UPT ;  /* 0xffffff810400788c */ /* 0x000fe4000bf46070 */
[----:B------:R-:W-:Y:S02]  /*16b0*/  UISETP.LT.U32.AND UP0, UPT, UR22, 0x5, UPT ;  /* 0x000000051600788c */ /* 0x000fe4000bf01070 */
[----:B------:R-:W-:-:S02]  /*16c0*/  UIADD3 UR15, UPT, UPT, UR15, 0x7e, URZ ;  /* 0x0000007e0f0f7890 */ /* 0x000fc4000fffe0ff */
[----:B------:R-:W-:-:S04]  /*16d0*/  USEL UR21, UR22, 0x5, UP0 ;  /* 0x0000000516157887 */ /* 0x000fc80008000000 */
[----:B------:R-:W-:Y:S02]  /*16e0*/  UIADD3 UR6, UPT, UPT, UR21, -0x1, URZ ;  /* 0xffffffff15067890 */ /* 0x000fe4000fffe0ff */
[----:B------:R-:W-:Y:S02]  /*16f0*/  @UP2 UIADD3 UR6, UPT, UPT, UR21, URZ, URZ ;  /* 0x000000ff15062290 */ /* 0x000fe4000fffe0ff */
[----:B------:R-:W-:Y:S02]  /*1700*/  UIADD3 UR14, UPT, UPT, UR22, -UR21, URZ ;  /* 0x80000015160e7290 */ /* 0x000fe4000fffe0ff */
[----:B------:R-:W-:Y:S02]  /*1710*/  UIADD3 UR5, UPT, UPT, UR6, 0x1, URZ ;  /* 0x0000000106057890 */ /* 0x000fe4000fffe0ff */
[----:B--2-4-:R-:W-:-:S12]  /*1720*/  UIADD3 UR6, UPT, UPT, -UR6, URZ, URZ ;  /* 0x000000ff06067290 */ /* 0x014fd8000fffe1ff */
.L_x_42:
[----:B------:R-:W-:Y:S01]  /*1730*/  UISETP.NE.AND UP0, UPT, UR37, URZ, UPT ;  /* 0x000000ff2500728c */ /* 0x000fe2000bf05270 */
[----:B------:R-:W1:Y:S08]  /*1740*/  S2UR UR37, SR_CgaCtaId ;  /* 0x00000000002579c3 */ /* 0x000e700000008800 */
[----:B------:R-:W-:Y:S05]  /*1750*/  BRA.U UP0, `(.L_x_23) ;  /* 0x0000000100347547 */ /* 0x000fea000b800000 */
[----:B------:R-:W2:Y:S01]  /*1760*/  S2R R2, SR_CgaCtaId ;  /* 0x0000000000027919 */ /* 0x000ea20000008800 */
[----:B------:R-:W-:-:S04]  /*1770*/  MOV R3, 0x400 ;  /* 0x0000040000037802 */ /* 0x000fc80000000f00 */
[----:B--2---:R-:W-:Y:S02]  /*1780*/  LEA R3, R2, R3, 0x18 ;  /* 0x0000000302037211 */ /* 0x004fe400078ec0ff */
[----:B------:R-:W-:-:S03]  /*1790*/  SHF.L.U32 R2, R10, 0x1f, RZ ;  /* 0x0000001f0a027819 */ /* 0x000fc600000006ff */
[----:B------:R-:W-:-:S04]  /*17a0*/  IMAD R3, R12, 0x8, R3 ;  /* 0x000000080c037824 */ /* 0x000fc800078e0203 */
[----:B------:R-:W2:Y:S02]  /*17b0*/  SYNCS.PHASECHK.TRANS64.TRYWAIT P0, [R3+URZ+0xe0], R2 ;  /* 0x0000e002030075a7 */ /* 0x000ea400080011ff */
[----:B--2---:R-:W-:Y:S05]  /*17c0*/  @!P0 BRA `(.L_x_24) ;  /* 0x00000058003c8947 */ /* 0x004fea0003800000 */
.L_x_114:
[----:B------:R-:W-:Y:S01]  /*17d0*/  VIADD R12, R12, 0x1 ;  /* 0x000000010c0c7836 */ /* 0x000fe20000000000 */
[----:B------:R2:W-:Y:S04]  /*17e0*/  SYNCS.ARRIVE.TRANS64.A1T0 RZ, [R3+URZ+0xd0], RZ ;  /* 0x0000d0ff03ff79a7 */ /* 0x0005e800081000ff */
[----:B------:R-:W-:-:S04]  /*17f0*/  ISETP.NE.AND P0, PT, R12, 0x2, PT ;  /* 0x000000020c00780c */ /* 0x000fc80003f05270 */
[----:B------:R-:W-:Y:S02]  /*1800*/  SEL R12, R12, RZ, P0 ;  /* 0x000000ff0c0c7207 */ /* 0x000fe40000000000 */
[----:B--2---:R-:W-:-:S04]  /*1810*/  SEL R3, RZ, 0x1, P0 ;  /* 0x00000001ff037807 */ /* 0x004fc80000000000 */
[----:B------:R-:W-:-:S07]  /*1820*/  LOP3.LUT R10, R10, R3, RZ, 0x3c, !PT ;  /* 0x000000030a0a7212 */ /* 0x000fce00078e3cff */
.L_x_23:
[----:B------:R-:W-:Y:S01]  /*1830*/  UMOV UR4, 0x400 ;  /* 0x0000040000047882 */ /* 0x000fe20000000000 */
[----:B------:R-:W-:Y:S01]  /*1840*/  LEA.HI R3, R155, R155, RZ, 0x1 ;  /* 0x0000009b9b037211 */ /* 0x000fe200078f08ff */
[----:B-1----:R-:W-:Y:S01]  /*1850*/  ULEA UR4, UR37, UR4, 0x18 ;  /* 0x0000000425047291 */ /* 0x002fe2000f8ec0ff */
[----:B------:R-:W-:Y:S01]  /*1860*/  SHF.L.U32 R2, R15, 0x1f, RZ ;  /* 0x0000001f0f027819 */ /* 0x000fe200000006ff */
[----:B------:R-:W-:Y:S01]  /*1870*/  UISETP.GE.U32.AND UP0, UPT, UR15, 0x7f, UPT ;  /* 0x0000007f0f00788c */ /* 0x000fe2000bf06070 */
[----:B------:R-:W-:Y:S01]  /*1880*/  R2UR UR35, R16 ;  /* 0x00000000102372ca */ /* 0x000fe200000e0000 */
[----:B------:R-:W-:Y:S01]  /*1890*/  ULEA UR8, UR13, UR4, 0x3 ;  /* 0x000000040d087291 */ /* 0x000fe2000f8e18ff */
[----:B------:R-:W-:Y:S01]  /*18a0*/  IMAD.SHL.U32 R3, R3, 0x80, RZ ;  /* 0x0000008003037824 */ /* 0x000fe200078e00ff */
[----:B------:R-:W-:Y:S01]  /*18b0*/  R2UR UR11, R17 ;  /* 0x00000000110b72ca */ /* 0x000fe200000e0000 */
[----:B------:R-:W-:-:S03]  /*18c0*/  UMOV UR23, URZ ;  /* 0x000000ff00177c82 */ /* 0x000fc60008000000 */
[----:B------:R-:W-:-:S03]  /*18d0*/  LOP3.LUT R3, R3, 0xffffff00, RZ, 0xc0, !PT ;  /* 0xffffff0003037812 */ /* 0x000fc600078ec0ff */
[----:B------:R1:W2:Y:S01]  /*18e0*/  SYNCS.PHASECHK.TRANS64.TRYWAIT P0, [UR8+0x28], R2 ;  /* 0x00002802ff0075a7 */ /* 0x0002a20008001108 */
[----:B------:R-:W-:Y:S02]  /*18f0*/  R2UR UR9, R3 ;  /* 0x00000000030972ca */ /* 0x000fe400000e0000 */
[----:B------:R-:W-:-:S11]  /*1900*/  R2UR UR8, R164 ;  /* 0x00000000a40872ca */ /* 0x000fd600000e0000 */
[----:B------:R-:W-:Y:S02]  /*1910*/  ULOP3.LUT UR35, UR9, 0x80, UR35, 0xf8, !UPT ;  /* 0x0000008009237892 */ /* 0x000fe4000f8ef823 */
[----:B------:R-:W-:Y:S01]  /*1920*/  ULEA UR11, UR8, UR11, 0x6 ;  /* 0x0000000b080b7291 */ /* 0x000fe2000f8e30ff */
[----:B------:R-:W-:Y:S11]  /*1930*/  BRA.U !UP0, `(.L_x_25) ;  /* 0x0000000108c07547 */ /* 0x000ff6000b800000 */
[----:B------:R-:W-:Y:S01]  /*1940*/  UMOV UR16, UR6 ;  /* 0x0000000600107c82 */ /* 0x000fe20008000000 */
[----:B------:R-:W-:Y:S01]  /*1950*/  UMOV UR17, UR13 ;  /* 0x0000000d00117c82 */ /* 0x000fe20008000000 */
[----:B------:R-:W-:-:S05]  /*1960*/  UMOV UR34, URZ ;  /* 0x000000ff00227c82 */ /* 0x000fca0008000000 */
.L_x_31:
[----:B------:R-:W-:Y:S01]  /*1970*/  ULEA UR33, UR17, UR4, 0x3 ;  /* 0x0000000411217291 */ /* 0x000fe2000f8e18ff */
[----:B------:R-:W-:Y:S01]  /*1980*/  @P5 MOV R3, 0x5000 ;  /* 0x0000500000035802 */ /* 0x000fe20000000f00 */
[----:B-12-4-:R-:W-:Y:S10]  /*1990*/  @P0 BRA `(.L_x_26) ;  /* 0x00000000000c0947 */ /* 0x016ff40003800000 */
[----:B------:R-:W-:-:S04]  /*19a0*/  SHF.L.U32 R5, R15, 0x1f, RZ ;  /* 0x0000001f0f057819 */ /* 0x000fc800000006ff */
[----:B------:R-:W2:Y:S02]  /*19b0*/  SYNCS.PHASECHK.TRANS64.TRYWAIT P0, [UR33+0x28], R5 ;  /* 0x00002805ff0075a7 */ /* 0x000ea40008001121 */
[----:B--2---:R-:W-:Y:S05]  /*19c0*/  @!P0 BRA `(.L_x_27) ;  /* 0x0000005400d08947 */ /* 0x004fea0003800000 */
.L_x_26:
[----:B------:R2:W-:Y:S01]  /*19d0*/  @P5 SYNCS.ARRIVE.TRANS64 RZ, [UR33], R3 ;  /* 0x00000003ffff59a7 */ /* 0x0005e20008000021 */
[----:B------:R-:W-:Y:S02]  /*19e0*/  ULOP3.LUT UR8, UR7, 0x2, URZ, 0xfc, !UPT ;  /* 0x0000000207087892 */ /* 0x000fe4000f8efcff */
[----:B------:R-:W-:Y:S02]  /*19f0*/  UIADD3 UR16, UPT, UPT, UR16, 0x1, URZ ;  /* 0x0000000110107890 */ /* 0x000fe4000fffe0ff */
[----:B------:R-:W-:Y:S02]  /*1a00*/  UISETP.NE.AND UP0, UPT, UR8, 0x2, UPT ;  /* 0x000000020800788c */ /* 0x000fe4000bf05270 */
[----:B------:R-:W-:-:S07]  /*1a10*/  UISETP.NE.AND UP2, UPT, UR16, 0x1, UPT ;  /* 0x000000011000788c */ /* 0x000fce000bf45270 */
[----:B------:R-:W-:Y:S05]  /*1a20*/  BRA.U UP0, `(.L_x_28) ;  /* 0x0000000100047547 */ /* 0x000fea000b800000 */
[----:B------:R-:W-:Y:S05]  /*1a30*/  BPT.TRAP 0x1 ;  /* 0x000000040000795c */ /* 0x000fea0000300000 */
.L_x_28:
[----:B------:R-:W-:Y:S04]  /*1a40*/  BSSY.RECONVERGENT B0, `(.L_x_29) ;  /* 0x0000003000007945 */ /* 0x000fe80003800200 */
[----:B------:R-:W-:Y:S05]  /*1a50*/  @!P4 BRA `(.L_x_30) ;  /* 0x000000000004c947 */ /* 0x000fea0003800000 */
[----:B------:R-:W-:Y:S05]  /*1a60*/  BPT.TRAP 0x1 ;  /* 0x000000040000795c */ /* 0x000fea0000300000 */
.L_x_30:
[----:B------:R-:W-:Y:S05]  /*1a70*/  BSYNC.RECONVERGENT B0 ;  /* 0x0000000000007941 */ /* 0x000fea0003800200 */
.L_x_29:
[----:B------:R-:W-:Y:S02]  /*1a80*/  UIADD3 UR13, UPT, UPT, UR17, 0x1, URZ ;  /* 0x00000001110d7890 */ /* 0x000fe4000fffe0ff */
[----:B------:R-:W-:Y:S02]  /*1a90*/  ULEA UR32, UR17, UR4, 0xd ;  /* 0x0000000411207291 */ /* 0x000fe4000f8e68ff */
[----:B------:R-:W-:Y:S02]  /*1aa0*/  UISETP.NE.AND UP0, UPT, UR13, 0x5, UPT ;  /* 0x000000050d00788c */ /* 0x000fe4000bf05270 */
[----:B------:R-:W-:Y:S02]  /*1ab0*/  UIADD3 UR28, UP1, UPT, UR24, 0x80, URZ ;  /* 0x00000080181c7890 */ /* 0x000fe4000ff3e0ff */
[----:B------:R-:W-:Y:S02]  /*1ac0*/  USEL UR9, URZ, 0x1, UP0 ;  /* 0x00000001ff097887 */ /* 0x000fe40008000000 */
[----:B------:R-:W-:-:S02]  /*1ad0*/  USEL UR13, UR13, URZ, UP0 ;  /* 0x000000ff0d0d7287 */ /* 0x000fc40008000000 */
[----:B------:R-:W-:Y:S02]  /*1ae0*/  UIADD3 UR26, UP0, UPT, UR24, 0x180, URZ ;  /* 0x00000180181a7890 */ /* 0x000fe4000ff1e0ff */
[----:B------:R-:W-:Y:S01]  /*1af0*/  ULEA UR8, UR13, UR4, 0x3 ;  /* 0x000000040d087291 */ /* 0x000fe2000f8e18ff */
[----:B------:R-:W-:Y:S01]  /*1b00*/  LOP3.LUT R15, R15, UR9, RZ, 0x3c, !PT ;  /* 0x000000090f0f7c12 */ /* 0x000fe2000f8e3cff */
[----:B------:R-:W-:Y:S02]  /*1b10*/  ULOP3.LUT UR33, UR33, 0xfefffff8, URZ, 0xc0, !UPT ;  /* 0xfefffff821217892 */ /* 0x000fe4000f8ec0ff */
[----:B------:R-:W-:Y:S01]  /*1b20*/  UIADD3.X UR29, UPT, UPT, URZ, UR25, URZ, UP1, !UPT ;  /* 0x00000019ff1d7290 */ /* 0x000fe20008ffe4ff */
[----:B-1----:R-:W-:Y:S01]  /*1b30*/  SHF.L.U32 R2, R15, 0x1f, RZ ;  /* 0x0000001f0f027819 */ /* 0x002fe200000006ff */
[----:B------:R-:W-:Y:S02]  /*1b40*/  UIADD3 UR32, UPT, UPT, UR32, 0x4400, URZ ;  /* 0x0000440020207890 */ /* 0x000fe4000fffe0ff */
[----:B------:R-:W-:Y:S01]  /*1b50*/  UIADD3.X UR27, UPT, UPT, URZ, UR25, URZ, UP0, !UPT ;  /* 0x00000019ff1b7290 */ /* 0x000fe200087fe4ff */
[----:B------:R4:W1:Y:S01]  /*1b60*/  SYNCS.PHASECHK.TRANS64.TRYWAIT P0, [UR8+0x28], R2 ;  /* 0x00002802ff0075a7 */ /* 0x0008620008001108 */
[----:B------:R-:W-:Y:S01]  /*1b70*/  ULEA UR8, UR17, UR4, 0xb ;  /* 0x0000000411087291 */ /* 0x000fe2000f8e58ff */
[----:B------:R-:W-:Y:S01]  /*1b80*/  UMOV UR18, 0x0 ;  /* 0x0000000000127882 */ /* 0x000fe20000000000 */
[----:B------:R-:W-:-:S02]  /*1b90*/  UMOV UR19, 0x10000000 ;  /* 0x1000000000137882 */ /* 0x000fc40000000000 */
[----:B------:R-:W-:Y:S01]  /*1ba0*/  UIADD3 UR8, UPT, UPT, UR8, 0xe400, URZ ;  /* 0x0000e40008087890 */ /* 0x000fe2000fffe0ff */
[----:B------:R2:W-:Y:S01]  /*1bb0*/  UTMALDG.3D.2CTA [UR32], [UR28], desc[UR18] ;  /* 0x000012201c0075b4 */ /* 0x0005e20008211000 */
[----:B------:R-:W-:Y:S01]  /*1bc0*/  UMOV UR10, UR34 ;  /* 0x00000022000a7c82 */ /* 0x000fe20008000000 */
[----:B------:R-:W-:Y:S01]  /*1bd0*/  UMOV UR12, UR36 ;  /* 0x00000024000c7c82 */ /* 0x000fe20008000000 */
[----:B------:R-:W-:Y:S01]  /*1be0*/  UMOV UR9, UR33 ;  /* 0x0000002100097c82 */ /* 0x000fe20008000000 */
[----:B------:R-:W-:Y:S01]  /*1bf0*/  UMOV UR23, UR5 ;  /* 0x0000000500177c82 */ /* 0x000fe20008000000 */
[----:B------:R-:W-:-:S03]  /*1c00*/  UMOV UR17, UR13 ;  /* 0x0000000d00117c82 */ /* 0x000fc60008000000 */
[----:B------:R4:W-:Y:S01]  /*1c10*/  UTMALDG.3D.2CTA [UR8], [UR26], desc[UR18] ;  /* 0x000012081a0075b4 */ /* 0x0009e20008211000 */
[----:B--2---:R-:W-:Y:S01]  /*1c20*/  UIADD3 UR34, UPT, UPT, UR34, 0x40, URZ ;  /* 0x0000004022227890 */ /* 0x004fe2000fffe0ff */
[----:B------:R-:W-:Y:S11]  /*1c30*/  BRA.U UP2, `(.L_x_31) ;  /* 0xfffffffd024c7547 */ /* 0x000ff6000b83ffff */
.L_x_25:
[----:B----4-:R-:W-:Y:S01]  /*1c40*/  ULEA UR8, UR13, UR4, 0x3 ;  /* 0x000000040d087291 */ /* 0x010fe2000f8e18ff */
[----:B-1----:R-:W-:Y:S01]  /*1c50*/  SHF.L.U32 R2, R15, 0x1f, RZ ;  /* 0x0000001f0f027819 */ /* 0x002fe200000006ff */
[----:B------:R-:W-:Y:S01]  /*1c60*/  @!P1 SYNCS.ARRIVE.TRANS64.A1T0 RZ, [UR4+0x68], RZ ;  /* 0x000068ffffff99a7 */ /* 0x000fe20008100004 */
[----:B------:R-:W-:-:S06]  /*1c70*/  UISETP.GT.AND UP0, UPT, UR22, UR21, UPT ;  /* 0x000000151600728c */ /* 0x000fcc000bf04270 */
[----:B--2---:R1:W2:Y:S03]  /*1c80*/  SYNCS.PHASECHK.TRANS64.TRYWAIT P0, [UR8+0x28], R2 ;  /* 0x00002802ff0075a7 */ /* 0x0042a60008001108 */
[----:B------:R-:W-:Y:S05]  /*1c90*/  BRA.U !UP0, `(.L_x_32) ;  /* 0x0000000108c07547 */ /* 0x000fea000b800000 */
[----:B------:R-:W-:Y:S01]  /*1ca0*/  UIADD3 UR26, UPT, UPT, UR14, UR23, URZ ;  /* 0x000000170e1a7290 */ /* 0x000fe2000fffe0ff */
[----:B------:R-:W-:-:S11]  /*1cb0*/  UMOV UR27, UR13 ;  /* 0x0000000d001b7c82 */ /* 0x000fd60008000000 */
.L_x_38:
[----:B------:R-:W-:Y:S01]  /*1cc0*/  ULEA UR17, UR27, UR4, 0x3 ;  /* 0x000000041b117291 */ /* 0x000fe2000f8e18ff */
[----:B--2---:R-:W-:Y:S01]  /*1cd0*/  @P5 MOV R3, 0x5000 ;  /* 0x0000500000035802 */ /* 0x004fe20000000f00 */
[----:B-12---:R-:W-:Y:S10]  /*1ce0*/  @P0 BRA `(.L_x_33) ;  /* 0x00000000000c0947 */ /* 0x006ff40003800000 */
[----:B------:R-:W-:-:S04]  /*1cf0*/  SHF.L.U32 R5, R15, 0x1f, RZ ;  /* 0x0000001f0f057819 */ /* 0x000fc800000006ff */
[----:B------:R-:W2:Y:S02]  /*1d00*/  SYNCS.PHASECHK.TRANS64.TRYWAIT P0, [UR17+0x28], R5 ;  /* 0x00002805ff0075a7 */ /* 0x000ea40008001111 */
[----:B--2---:R-:W-:Y:S05]  /*1d10*/  @!P0 BRA `(.L_x_34) ;  /* 0x0000005400148947 */ /* 0x004fea0003800000 */
.L_x_33:
[----:B------:R2:W-:Y:S01]  /*1d20*/  @P5 SYNCS.ARRIVE.TRANS64 RZ, [UR17], R3 ;  /* 0x00000003ffff59a7 */ /* 0x0005e20008000011 */
[----:B------:R-:W-:-:S04]  /*1d30*/  ULOP3.LUT UR8, UR7, 0x2, URZ, 0xfc, !UPT ;  /* 0x0000000207087892 */ /* 0x000fc8000f8efcff */
[----:B------:R-:W-:-:S09]  /*1d40*/  UISETP.NE.AND UP0, UPT, UR8, 0x2, UPT ;  /* 0x000000020800788c */ /* 0x000fd2000bf05270 */
[----:B------:R-:W-:Y:S05]  /*1d50*/  BRA.U UP0, `(.L_x_35) ;  /* 0x0000000100047547 */ /* 0x000fea000b800000 */
[----:B------:R-:W-:Y:S05]  /*1d60*/  BPT.TRAP 0x1 ;  /* 0x000000040000795c */ /* 0x000fea0000300000 */
.L_x_35:
[----:B------:R-:W-:Y:S04]  /*1d70*/  BSSY.RECONVERGENT B0, `(.L_x_36) ;  /* 0x0000003000007945 */ /* 0x000fe80003800200 */
[----:B------:R-:W-:Y:S05]  /*1d80*/  @!P4 BRA `(.L_x_37) ;  /* 0x000000000004c947 */ /* 0x000fea0003800000 */
[----:B------:R-:W-:Y:S05]  /*1d90*/  BPT.TRAP 0x1 ;  /* 0x000000040000795c */ /* 0x000fea0000300000 */
.L_x_37:
[----:B------:R-:W-:Y:S05]  /*1da0*/  BSYNC.RECONVERGENT B0 ;  /* 0x0000000000007941 */ /* 0x000fea0003800200 */
.L_x_36:
        /* <DEDUP_REMOVED lines=9> */
[----:B------:R-:W-:Y:S02]  /*1e40*/  USHF.L.U32 UR18, UR23, 0x6, URZ ;  /* 0x0000000617127899 */ /* 0x000fe400080006ff */
[----:B------:R-:W-:Y:S01]  /*1e50*/  ULOP3.LUT UR17, UR17, 0xfefffff8, URZ, 0xc0, !UPT ;  /* 0xfefffff811117892 */ /* 0x000fe2000f8ec0ff */
[----:B-1----:R-:W-:Y:S01]  /*1e60*/  SHF.L.U32 R2, R15, 0x1f, RZ ;  /* 0x0000001f0f027819 */ /* 0x002fe200000006ff */
[----:B------:R-:W-:Y:S02]  /*1e70*/  UIADD3 UR16, UPT, UPT, UR16, 0x4400, URZ ;  /* 0x0000440010107890 */ /* 0x000fe4000fffe0ff */
[----:B------:R-:W-:Y:S01]  /*1e80*/  UIADD3.X UR33, UPT, UPT, URZ, UR25, URZ, UP1, !UPT ;  /* 0x00000019ff217290 */ /* 0x000fe20008ffe4ff */
[----:B------:R4:W1:Y:S01]  /*1e90*/  SYNCS.PHASECHK.TRANS64.TRYWAIT P0, [UR8+0x28], R2 ;  /* 0x00002802ff0075a7 */ /* 0x0008620008001108 */
[----:B------:R-:W-:-:S02]  /*1ea0*/  ULEA UR8, UR27, UR4, 0xb ;  /* 0x000000041b087291 */ /* 0x000fc4000f8e58ff */
[----:B------:R-:W-:Y:S02]  /*1eb0*/  UIADD3.X UR31, UPT, UPT, URZ, UR25, URZ, UP0, !UPT ;  /* 0x00000019ff1f7290 */ /* 0x000fe400087fe4ff */
[----:B------:R-:W-:Y:S01]  /*1ec0*/  UIADD3 UR8, UPT, UPT, UR8, 0xe400, URZ ;  /* 0x0000e40008087890 */ /* 0x000fe2000fffe0ff */
[----:B------:R-:W-:Y:S01]  /*1ed0*/  UMOV UR28, 0x0 ;  /* 0x00000000001c7882 */ /* 0x000fe20000000000 */
[----:B------:R-:W-:Y:S01]  /*1ee0*/  UMOV UR29, 0x10000000 ;  /* 0x10000000001d7882 */ /* 0x000fe20000000000 */
[----:B------:R-:W-:Y:S01]  /*1ef0*/  UMOV UR19, UR35 ;  /* 0x0000002300137c82 */ /* 0x000fe20008000000 */
[----:B------:R-:W-:Y:S01]  /*1f00*/  UMOV UR20, UR36 ;  /* 0x0000002400147c82 */ /* 0x000fe20008000000 */
[----:B------:R-:W-:Y:S01]  /*1f10*/  UMOV UR12, UR36 ;  /* 0x00000024000c7c82 */ /* 0x000fe20008000000 */
[----:B------:R-:W-:Y:S01]  /*1f20*/  UMOV UR9, UR17 ;  /* 0x0000001100097c82 */ /* 0x000fe20008000000 */
[----:B------:R-:W-:Y:S01]  /*1f30*/  UMOV UR10, UR18 ;  /* 0x00000012000a7c82 */ /* 0x000fe20008000000 */
[----:B------:R4:W-:Y:S01]  /*1f40*/  UTMALDG.3D.2CTA [UR16], [UR32], desc[UR28] ;  /* 0x00001c10200075b4 */ /* 0x0009e20008211000 */
[----:B------:R-:W-:Y:S01]  /*1f50*/  UIADD3 UR23, UPT, UPT, UR23, 0x1, URZ ;  /* 0x0000000117177890 */ /* 0x000fe2000fffe0ff */
[----:B------:R-:W-:-:S03]  /*1f60*/  UMOV UR27, UR13 ;  /* 0x0000000d001b7c82 */ /* 0x000fc60008000000 */
[----:B------:R-:W-:Y:S01]  /*1f70*/  UISETP.NE.AND UP0, UPT, UR23, UR26, UPT ;  /* 0x0000001a1700728c */ /* 0x000fe2000bf05270 */
[----:B------:R4:W-:Y:S08]  /*1f80*/  UTMALDG.3D.2CTA [UR8], [UR30], desc[UR28] ;  /* 0x00001c081e0075b4 */ /* 0x0009f00008211000 */
[----:B----4-:R-:W-:Y:S05]  /*1f90*/  BRA.U UP0, `(.L_x_38) ;  /* 0xfffffffd00487547 */ /* 0x010fea000b83ffff */
.L_x_32:
[C---:B-1----:R-:W-:Y:S01]  /*1fa0*/  LEA R2, R14.reuse, UR4, 0x3 ;  /* 0x000000040e027c11 */ /* 0x042fe2000f8e18ff */
[----:B------:R-:W-:Y:S01]  /*1fb0*/  NOP ;  /* 0x0000000000007918 */ /* 0x000fe20000000000 */
[----:B--2---:R-:W-:Y:S02]  /*1fc0*/  SHF.L.U32 R3, R13, 0x1f, RZ ;  /* 0x0000001f0d037819 */ /* 0x004fe400000006ff */
[----:B------:R-:W-:Y:S02]  /*1fd0*/  LEA R4, R14, UR4, 0x4 ;  /* 0x000000040e047c11 */ /* 0x000fe4000f8e20ff */
[----:B------:R-:W1:Y:S02]  /*1fe0*/  SYNCS.PHASECHK.TRANS64.TRYWAIT P0, [R2+URZ+0x70], R3 ;  /* 0x00007003020075a7 */ /* 0x000e6400080011ff */
[----:B-1----:R-:W-:Y:S05]  /*1ff0*/  @!P0 BRA `(.L_x_39) ;  /* 0x0000005000748947 */ /* 0x002fea0003800000 */
.L_x_117:
[----:B------:R-:W2:Y:S01]  /*2000*/  LDS.128 R4, [R4+0x100] ;  /* 0x0001000004047984 */ /* 0x000ea20000000c00 */
[----:B------:R-:W-:Y:S01]  /*2010*/  ISETP.GE.AND P0, PT, R72, 0x1, PT ;  /* 0x000000014800780c */ /* 0x000fe20003f06270 */
[----:B-1----:R-:W-:Y:S01]  /*2020*/  VIADD R2, R2, 0x80 ;  /* 0x0000008002027836 */ /* 0x002fe20000000000 */
[----:B------:R-:W-:Y:S01]  /*2030*/  @!PT LDS RZ, [RZ] ;  /* 0x00000000fffff984 */ /* 0x000fe20000000800 */
[----:B------:R-:W-:Y:S01]  /*2040*/  @!PT LDS RZ, [RZ] ;  /* 0x00000000fffff984 */ /* 0x000fe20000000800 */
[----:B------:R-:W-:Y:S01]  /*2050*/  @!PT LDS RZ, [RZ] ;  /* 0x00000000fffff984 */ /* 0x000fe20000000800 */
[----:B------:R-:W-:Y:S01]  /*2060*/  @!PT LDS RZ, [RZ] ;  /* 0x00000000fffff984 */ /* 0x000fe20000000800 */
[----:B------:R1:W-:Y:S06]  /*2070*/  MEMBAR.ALL.CTA ;  /* 0x0000000000007992 */ /* 0x0003ec0000008000 */
[----:B-1----:R-:W1:Y:S01]  /*2080*/  FENCE.VIEW.ASYNC.S ;  /* 0x00000000000073c6 */ /* 0x002e620000000000 */
[----:B------:R-:W-:-:S04]  /*2090*/  PRMT R2, RZ, 0x654, R2 ;  /* 0x00000654ff027816 */ /* 0x000fc80000000002 */
[----:B-1----:R1:W-:Y:S01]  /*20a0*/  SYNCS.ARRIVE.TRANS64.RED.A1T0 RZ, [R2+URZ], RZ ;  /* 0x000000ff02ff79a7 */ /* 0x0023e200081004ff */
[----:B--2---:R-:W-:-:S13]  /*20b0*/  LOP3.LUT P2, RZ, R6, 0x1, RZ, 0xc0, !PT ;  /* 0x0000000106ff7812 */ /* 0x004fda000784c0ff */
[----:B------:R-:W-:Y:S01]  /*20c0*/  @P2 SHF.R.U32.HI R3, RZ, 0x10, R5 ;  /* 0x00000010ff032819 */ /* 0x000fe20000011605 */
[----:B------:R-:W-:Y:S01]  /*20d0*/  VOTEU.ANY UP0, P2 ;  /* 0x0000000000ff7886 */ /* 0x000fe20001000100 */
[----:B------:R-:W-:Y:S02]  /*20e0*/  @P2 MOV R11, R4 ;  /* 0x00000004000b2202 */ /* 0x000fe40000000f00 */
[----:B------:R-:W-:Y:S02]  /*20f0*/  @P2 R2UR.BROADCAST UR8, R3 ;  /* 0x00000000030822ca */ /* 0x000fe400008e0000 */
[----:B------:R-:W-:-:S11]  /*2100*/  @P2 LOP3.LUT R8, R5, 0xffff, RZ, 0xc0, !PT ;  /* 0x0000ffff05082812 */ /* 0x000fd600078ec0ff */
[----:B------:R-:W-:Y:S01]  /*2110*/  @UP0 UMOV UR36, UR8 ;  /* 0x0000000800240c82 */ /* 0x000fe20008000000 */
[----:B-1----:R-:W-:Y:S05]  /*2120*/  @!P0 BRA `(.L_x_40) ;  /* 0x0000000000b88947 */ /* 0x002fea0003800000 */
[----:B------:R-:W3:Y:S01]  /*2130*/  LDC.64 R4, c[0x0][0xb18] ;  /* 0x0002c600ff047b82 */ /* 0x000ee20000000a00 */
[----:B------:R-:W-:-:S07]  /*2140*/  ISETP.NE.AND P3, PT, R72, 0x1, PT ;  /* 0x000000014800780c */ /* 0x000fce0003f65270 */
[----:B------:R-:W1:Y:S08]  /*2150*/  LDC.64 R6, c[0x0][0xb10] ;  /* 0x0002c400ff067b82 */ /* 0x000e700000000a00 */
[----:B------:R-:W2:Y:S08]  /*2160*/  LDC R18, c[0x0][0xb20] ;  /* 0x0002c800ff127b82 */ /* 0x000eb00000000800 */
[----:B------:R-:W4:Y:S01]  /*2170*/  LDC R20, c[0x0][0xb0c] ;  /* 0x0002c300ff147b82 */ /* 0x000f220000000800 */
[----:B---3--:R-:W-:Y:S01]  /*2180*/  IMAD.HI.U32 R19, R0, R5, RZ ;  /* 0x0000000500137227 */ /* 0x008fe200078e00ff */
[----:B------:R-:W-:-:S03]  /*2190*/  ISETP.NE.AND P0, PT, R4, 0x1, PT ;  /* 0x000000010400780c */ /* 0x000fc60003f05270 */
[----:B------:R-:W-:-:S03]  /*21a0*/  IMAD.HI.U32 R5, R8, R5, RZ ;  /* 0x0000000508057227 */ /* 0x000fc600078e00ff */
[----:B------:R-:W3:Y:S01]  /*21b0*/  LDC.64 R2, c[0x0][0xb28] ;  /* 0x0002ca00ff027b82 */ /* 0x000ee20000000a00 */
[----:B-1----:R-:W-:-:S04]  /*21c0*/  IMAD.HI.U32 R22, R9, R6, RZ ;  /* 0x0000000609167227 */ /* 0x002fc800078e00ff */
[----:B------:R-:W-:Y:S01]  /*21d0*/  IMAD.HI.U32 R24, R11, R6, RZ ;  /* 0x000000060b187227 */ /* 0x000fe200078e00ff */
[----:B------:R-:W-:Y:S02]  /*21e0*/  SHF.R.U32.HI R22, RZ, R7, R22 ;  /* 0x00000007ff167219 */ /* 0x000fe40000011616 */
[-C--:B--2---:R-:W-:Y:S02]  /*21f0*/  SHF.R.U32.HI R19, RZ, R18.reuse, R19 ;  /* 0x00000012ff137219 */ /* 0x084fe40000011613 */
[----:B------:R-:W-:Y:S02]  /*2200*/  SHF.R.U32.HI R5, RZ, R18, R5 ;  /* 0x00000012ff057219 */ /* 0x000fe40000011605 */
[----:B------:R-:W-:Y:S02]  /*2210*/  SEL R19, R0, R19, !P0 ;  /* 0x0000001300137207 */ /* 0x000fe40004000000 */
[----:B------:R-:W-:Y:S02]  /*2220*/  SHF.R.U32.HI R24, RZ, R7, R24 ;  /* 0x00000007ff187219 */ /* 0x000fe40000011618 */
[----:B----4-:R-:W-:-:S02]  /*2230*/  ISETP.NE.AND P1, PT, R20, 0x1, PT ;  /* 0x000000011400780c */ /* 0x010fc40003f25270 */
[----:B------:R-:W-:Y:S02]  /*2240*/  SEL R5, R8, R5, !P0 ;  /* 0x0000000508057207 */ /* 0x000fe40004000000 */
[----:B------:R-:W-:Y:S02]  /*2250*/  SEL R21, R9, R22, !P1 ;  /* 0x0000001609157207 */ /* 0x000fe40004800000 */
[----:B------:R-:W-:Y:S01]  /*2260*/  SEL R7, R11, R24, !P1 ;  /* 0x000000180b077207 */ /* 0x000fe20004800000 */
[----:B---3--:R-:W-:-:S04]  /*2270*/  IMAD.HI.U32 R22, R19, R2, RZ ;  /* 0x0000000213167227 */ /* 0x008fc800078e00ff */
[----:B------:R-:W-:Y:S01]  /*2280*/  IMAD.HI.U32 R6, R21, R2, RZ ;  /* 0x0000000215067227 */ /* 0x000fe200078e00ff */
[----:B------:R-:W-:-:S04]  /*2290*/  @P3 SHF.R.U32.HI R19, RZ, R3, R22 ;  /* 0x00000003ff133219 */ /* 0x000fc80000011616 */
[----:B------:R-:W-:Y:S01]  /*22a0*/  @P3 SHF.R.U32.HI R21, RZ, R3, R6 ;  /* 0x00000003ff153219 */ /* 0x000fe20000011606 */
[----:B------:R-:W-:-:S04]  /*22b0*/  IMAD R19, R72, R19, RZ ;  /* 0x0000001348137224 */ /* 0x000fc800078e02ff */
[----:B------:R-:W-:Y:S01]  /*22c0*/  IMAD R6, R72, R21, RZ ;  /* 0x0000001548067224 */ /* 0x000fe200078e02ff */
[C---:B------:R-:W-:Y:S02]  /*22d0*/  ISETP.GE.AND P0, PT, R5.reuse, R19, PT ;  /* 0x000000130500720c */ /* 0x040fe40003f06270 */
[----:B------:R-:W-:Y:S02]  /*22e0*/  IADD3 R19, PT, PT, -R5, RZ, RZ ;  /* 0x000000ff05137210 */ /* 0x000fe40007ffe1ff */
[----:B------:R-:W-:Y:S01]  /*22f0*/  ISETP.GE.OR P0, PT, R7, R6, P0 ;  /* 0x000000060700720c */ /* 0x000fe20000706670 */
[----:B------:R-:W-:-:S04]  /*2300*/  IMAD.HI.U32 R6, R5, R2, RZ ;  /* 0x0000000205067227 */ /* 0x000fc800078e00ff */
[----:B------:R-:W-:Y:S01]  /*2310*/  IMAD R8, R4, R19, R8 ;  /* 0x0000001304087224 */ /* 0x000fe200078e0208 */
[----:B------:R-:W-:-:S04]  /*2320*/  SHF.R.U32.HI R6, RZ, R3, R6 ;  /* 0x00000003ff067219 */ /* 0x000fc80000011606 */
[----:B------:R-:W-:-:S03]  /*2330*/  SEL R6, R5, R6, !P3 ;  /* 0x0000000605067207 */ /* 0x000fc60005800000 */
[----:B------:R-:W-:-:S04]  /*2340*/  @!P0 IMAD.HI.U32 R18, R7, R2, RZ ;  /* 0x0000000207128227 */ /* 0x000fc800078e00ff */
[----:B------:R-:W-:Y:S01]  /*2350*/  IMAD.MOV R2, RZ, RZ, -R6 ;  /* 0x000000ffff027224 */ /* 0x000fe200078e0a06 */
[----:B------:R-:W-:-:S03]  /*2360*/  @!P0 SHF.R.U32.HI R18, RZ, R3, R18 ;  /* 0x00000003ff128219 */ /* 0x000fc60000011612 */
[----:B------:R-:W-:Y:S01]  /*2370*/  IMAD R2, R72, R2, R5 ;  /* 0x0000000248027224 */ /* 0x000fe200078e0205 */
        /* <DEDUP_REMOVED lines=9> */
.L_x_40:
[----:B------:R-:W1:Y:S02]  /*2410*/  LDCU UR8, c[0x0][0xb30] ;  /* 0x00016600ff0877ac */ /* 0x000e640008000800 */
[----:B-1----:R-:W-:-:S09]  /*2420*/  UISETP.NE.AND UP0, UPT, UR8, 0x1, UPT ;  /* 0x000000010800788c */ /* 0x002fd2000bf05270 */
[----:B------:R-:W-:Y:S05]  /*2430*/  BRA.U UP0, `(.L_x_41) ;  /* 0x0000000100407547 */ /* 0x000fea000b800000 */
[----:B------:R-:W1:Y:S08]  /*2440*/  LDC.64 R4, c[0x0][0xb10] ;  /* 0x0002c400ff047b82 */ /* 0x000e700000000a00 */
[----:B------:R-:W2:Y:S08]  /*2450*/  LDC.64 R2, c[0x0][0xb18] ;  /* 0x0002c600ff027b82 */ /* 0x000eb00000000a00 */
[----:B------:R-:W4:Y:S08]  /*2460*/  LDC R6, c[0x0][0xb20] ;  /* 0x0002c800ff067b82 */ /* 0x000f300000000800 */
[----:B------:R-:W3:Y:S01]  /*2470*/  LDC R18, c[0x0][0xb0c] ;  /* 0x0002c300ff127b82 */ /* 0x000ee20000000800 */
[----:B-1----:R-:W-:-:S05]  /*2480*/  IMAD.HI.U32 R4, R11, R4, RZ ;  /* 0x000000040b047227 */ /* 0x002fca00078e00ff */
[----:B------:R-:W-:Y:S01]  /*2490*/  SHF.R.U32.HI R4, RZ, R5, R4 ;  /* 0x00000005ff047219 */ /* 0x000fe20000011604 */
[----:B--2---:R-:W-:Y:S01]  /*24a0*/  IMAD.HI.U32 R3, R8, R3, RZ ;  /* 0x0000000308037227 */ /* 0x004fe200078e00ff */
[----:B------:R-:W-:-:S04]  /*24b0*/  ISETP.NE.AND P0, PT, R2, 0x1, PT ;  /* 0x000000010200780c */ /* 0x000fc80003f05270 */
[----:B----4-:R-:W-:-:S04]  /*24c0*/  SHF.R.U32.HI R3, RZ, R6, R3 ;  /* 0x00000006ff037219 */ /* 0x010fc80000011603 */
[----:B------:R-:W-:Y:S02]  /*24d0*/  SEL R3, R8, R3, !P0 ;  /* 0x0000000308037207 */ /* 0x000fe40004000000 */
[----:B---3--:R-:W-:-:S04]  /*24e0*/  ISETP.NE.AND P1, PT, R18, 0x1, PT ;  /* 0x000000011200780c */ /* 0x008fc80003f25270 */
[----:B------:R-:W-:-:S05]  /*24f0*/  SEL R4, R11, R4, !P1 ;  /* 0x000000040b047207 */ /* 0x000fca0004800000 */
[----:B------:R-:W-:Y:S02]  /*2500*/  IMAD.IADD R5, R3, 0x1, -R4 ;  /* 0x0000000103057824 */ /* 0x000fe400078e0a04 */
[----:B------:R-:W-:Y:S02]  /*2510*/  IMAD.IADD R3, R4, 0x1, -R3 ;  /* 0x0000000104037824 */ /* 0x000fe400078e0a03 */
[----:B------:R-:W-:Y:S02]  /*2520*/  IMAD R11, R5, R18, R11 ;  /* 0x00000012050b7224 */ /* 0x000fe400078e020b */
[----:B------:R-:W-:-:S07]  /*2530*/  IMAD R8, R3, R2, R8 ;  /* 0x0000000203087224 */ /* 0x000fce00078e0208 */
.L_x_41:
[----:B------:R-:W-:Y:S01]  /*2540*/  VIADD R14, R14, 0x1 ;  /* 0x000000010e0e7836 */ /* 0x000fe20000000000 */
[----:B------:R-:W-:Y:S01]  /*2550*/  PLOP3.LUT P1, PT, PT, PT, PT, 0x80, 0x8 ;  /* 0x000000000008781c */ /* 0x000fe20003f2f070 */
[----:B------:R-:W-:Y:S02]  /*2560*/  IMAD.IADD R155, R11, 0x1, R154 ;  /* 0x000000010b9b7824 */ /* 0x000fe400078e029a */
[----:B------:R-:W-:Y:S01]  /*2570*/  IMAD.IADD R164, R8, 0x1, R143 ;  /* 0x0000000108a47824 */ /* 0x000fe200078e028f */
[----:B------:R-:W-:-:S04]  /*2580*/  ISETP.NE.AND P0, PT, R14, 0x2, PT ;  /* 0x000000020e00780c */ /* 0x000fc80003f05270 */
[----:B------:R-:W-:Y:S02]  /*2590*/  SEL R2, RZ, 0x1, P0 ;  /* 0x00000001ff027807 */ /* 0x000fe40000000000 */
[----:B------:R-:W-:Y:S02]  /*25a0*/  SEL R14, R14, RZ, P0 ;  /* 0x000000ff0e0e7207 */ /* 0x000fe40000000000 */
[----:B------:R-:W-:Y:S01]  /*25b0*/  LOP3.LUT R13, R13, R2, RZ, 0x3c, !PT ;  /* 0x000000020d0d7212 */ /* 0x000fe200078e3cff */
[----:B------:R-:W-:Y:S06]  /*25c0*/  @P2 BRA `(.L_x_42) ;  /* 0xfffffff000582947 */ /* 0x000fec000383ffff */
[----:B------:R-:W-:Y:S01]  /*25d0*/  UIADD3 UR4, UPT, UPT, UR4, 0x28, URZ ;  /* 0x0000002804047890 */ /* 0x000fe2000fffe0ff */
[----:B------:R-:W-:-:S03]  /*25e0*/  SHF.L.U32 R3, R15, 0x1f, RZ ;  /* 0x0000001f0f037819 */ /* 0x000fc600000006ff */
[----:B------:R-:W-:-:S09]  /*25f0*/  ULEA UR5, UR13, UR4, 0x3 ;  /* 0x000000040d057291 */ /* 0x000fd2000f8e18ff */
[----:B------:R-:W1:Y:S02]  /*2600*/  SYNCS.PHASECHK.TRANS64.TRYWAIT P0, [UR5], R3 ;  /* 0x00000003ff0075a7 */ /* 0x000e640008001105 */
[----:B-1----:R-:W-:Y:S05]  /*2610*/  @!P0 BRA `(.L_x_43) ;  /* 0x0000004c00008947 */ /* 0x002fea0003800000 */
.L_x_119:
[----:B------:R-:W-:-:S04]  /*2620*/  UIADD3 UR6, UPT, UPT, UR13, 0x1, URZ ;  /* 0x000000010d067890 */ /* 0x000fc8000fffe0ff */
[----:B------:R-:W-:-:S04]  /*2630*/  UISETP.NE.AND UP0, UPT, UR6, 0x5, UPT ;  /* 0x000000050600788c */ /* 0x000fc8000bf05270 */
[----:B------:R-:W-:Y:S02]  /*2640*/  USEL UR7, URZ, 0x1, UP0 ;  /* 0x00000001ff077887 */ /* 0x000fe40008000000 */
[----:B------:R-:W-:-:S04]  /*2650*/  USEL UR6, UR6, URZ, UP0 ;  /* 0x000000ff06067287 */ /* 0x000fc80008000000 */
[----:B------:R-:W-:Y:S01]  /*2660*/  ULEA UR5, UR6, UR4, 0x3 ;  /* 0x0000000406057291 */ /* 0x000fe2000f8e18ff */
[----:B------:R-:W-:-:S04]  /*2670*/  LOP3.LUT R2, R15, UR7, RZ, 0x3c, !PT ;  /* 0x000000070f027c12 */ /* 0x000fc8000f8e3cff */
[----:B-1----:R-:W-:-:S04]  /*2680*/  SHF.L.U32 R3, R2, 0x1f, RZ ;  /* 0x0000001f02037819 */ /* 0x002fc800000006ff */
[----:B------:R-:W1:Y:S02]  /*2690*/  SYNCS.PHASECHK.TRANS64.TRYWAIT P0, [UR5], R3 ;  /* 0x00000003ff0075a7 */ /* 0x000e640008001105 */
[----:B-1----:R-:W-:Y:S05]  /*26a0*/  @!P0 BRA `(.L_x_44) ;  /* 0x0000004800f48947 */ /* 0x002fea0003800000 */
.L_x_121:
        /* <DEDUP_REMOVED lines=9> */
.L_x_123:
        /* <DEDUP_REMOVED lines=9> */
.L_x_125:
[----:B------:R-:W-:-:S04]  /*27d0*/  UIADD3 UR6, UPT, UPT, UR6, 0x1, URZ ;  /* 0x0000000106067890 */ /* 0x000fc8000fffe0ff */
[----:B------:R-:W-:-:S04]  /*27e0*/  UISETP.NE.AND UP0, UPT, UR6, 0x5, UPT ;  /* 0x000000050600788c */ /* 0x000fc8000bf05270 */
[----:B------:R-:W-:Y:S02]  /*27f0*/  USEL UR5, URZ, 0x1, UP0 ;  /* 0x00000001ff057887 */ /* 0x000fe40008000000 */
[----:B------:R-:W-:-:S04]  /*2800*/  USEL UR6, UR6, URZ, UP0 ;  /* 0x000000ff06067287 */ /* 0x000fc80008000000 */
[----:B------:R-:W-:Y:S01]  /*2810*/  ULEA UR6, UR6, UR4, 0x3 ;  /* 0x0000000406067291 */ /* 0x000fe2000f8e18ff */
[----:B-1----:R-:W-:-:S04]  /*2820*/  LOP3.LUT R3, R2, UR5, RZ, 0x3c, !PT ;  /* 0x0000000502037c12 */ /* 0x002fc8000f8e3cff */
[----:B------:R-:W-:Y:S01]  /*2830*/  SHF.L.U32 R3, R3, 0x1f, RZ ;  /* 0x0000001f03037819 */ /* 0x000fe200000006ff */
[----:B---3--:R-:W-:-:S07]  /*2840*/  IMAD.U32 R0, RZ, RZ, UR6 ;  /* 0x00000006ff007e24 */ /* 0x008fce000f8e00ff */
.L_x_47:
[----:B-1----:R1:W2:Y:S02]  /*2850*/  SYNCS.PHASECHK.TRANS64.TRYWAIT P0, [R0+URZ], R3 ;  /* 0x00000003000075a7 */ /* 0x0022a400080011ff */
[----:B--2---:R-:W-:Y:S05]  /*2860*/  @!P0 NANOSLEEP.SYNCS 0x989680 ;  /* 0x009896800000895d */ /* 0x004fea0003900000 */
[----:B------:R-:W2:Y:S02]  /*2870*/  @!P0 SYNCS.PHASECHK.TRANS64 P0, [R0+URZ], R3 ;  /* 0x00000003000085a7 */ /* 0x000ea400080010ff */
[----:B--2---:R-:W-:Y:S05]  /*2880*/  @P0 EXIT ;  /* 0x000000000000094d */ /* 0x004fea0003800000 */
[----:B------:R-:W-:Y:S05]  /*2890*/  BRA `(.L_x_47) ;  /* 0xfffffffc00ec7947 */ /* 0x000fea000383ffff */
.L_x_22:
[----:B------:R-:W-:-:S04]  /*28a0*/  UISETP.NE.AND UP1, UPT, UR37, URZ, UPT ;  /* 0x000000ff2500728c */ /* 0x000fc8000bf25270 */
[----:B------:R-:W-:-:S09]  /*28b0*/  UISETP.NE.OR UP1, UPT, UR10, 0x1, UP1 ;  /* 0x000000010a00788c */ /* 0x000fd20008f25670 */
[----:B------:R-:W-:Y:S05]  /*28c0*/  BRA.U UP1, `(.L_x_48) ;  /* 0x00000005014c7547 */ /* 0x000fea000b800000 */
[----:B------:R-:W-:Y:S01]  /*28d0*/  HFMA2 R11, -RZ, RZ, 0, 0 ;  /* 0x00000000ff0b7431 */ /* 0x000fe200000001ff */
[----:B------:R-:W-:Y:S01]  /*28e0*/  ISETP.GE.U32.AND P2, PT, R10, 0x2, PT ;  /* 0x000000020a00780c */ /* 0x000fe20003f46070 */
[----:B------:R-:W-:Y:S01]  /*28f0*/  IMAD.MOV.U32 R12, RZ, RZ, 0x1 ;  /* 0x00000001ff0c7424 */ /* 0x000fe200078e00ff */
[----:B------:R-:W-:Y:S01]  /*2900*/  CS2R R8, SRZ ;  /* 0x0000000000087805 */ /* 0x000fe2000001ff00 */
[----:B------:R-:W-:Y:S01]  /*2910*/  IMAD.MOV.U32 R3, RZ, RZ, RZ ;  /* 0x000000ffff037224 */ /* 0x000fe200078e00ff */
[----:B------:R-:W-:Y:S01]  /*2920*/  UMOV UR4, 0x400 ;  /* 0x0000040000047882 */ /* 0x000fe20000000000 */
[----:B------:R-:W-:Y:S01]  /*2930*/  UMOV UR6, URZ ;  /* 0x000000ff00067c82 */ /* 0x000fe20008000000 */
[----:B------:R-:W-:-:S12]  /*2940*/  ULEA UR37, UR37, UR4, 0x18 ;  /* 0x0000000425257291 */ /* 0x000fd8000f8ec0ff */
.L_x_52:
[----:B------:R-:W-:Y:S02]  /*2950*/  LEA R0, R3, UR37, 0x3 ;  /* 0x0000002503007c11 */ /* 0x000fe4000f8e18ff */
[----:B------:R-:W-:-:S03]  /*2960*/  SHF.L.U32 R5, R8, 0x1f, RZ ;  /* 0x0000001f08057819 */ /* 0x000fc600000006ff */
[----:B------:R-:W-:Y:S01]  /*2970*/  VIADD R4, R0, 0xe0 ;  /* 0x000000e000047836 */ /* 0x000fe20000000000 */
[----:B------:R-:W1:Y:S02]  /*2980*/  SYNCS.PHASECHK.TRANS64.TRYWAIT P0, [R0+URZ+0xd0], R5 ;  /* 0x0000d005000075a7 */ /* 0x000e6400080011ff */
[----:B-1----:R-:W-:Y:S05]  /*2990*/  @!P0 BRA `(.L_x_49) ;  /* 0x0000004800808947 */ /* 0x002fea0003800000 */
.L_x_126:
[----:B------:R-:W-:Y:S01]  /*29a0*/  ULEA UR5, UR6, UR37, 0x3 ;  /* 0x0000002506057291 */ /* 0x000fe2000f8e18ff */
[----:B------:R-:W-:Y:S01]  /*29b0*/  PRMT R4, RZ, 0x654, R4 ;  /* 0x00000654ff047816 */ /* 0x000fe20000000004 */
[----:B-1----:R-:W-:Y:S01]  /*29c0*/  @!P2 IMAD.MOV.U32 R5, RZ, RZ, 0x10 ;  /* 0x00000010ff05a424 */ /* 0x002fe200078e00ff */
[----:B------:R-:W-:Y:S01]  /*29d0*/  SHF.L.U32 R7, R12, 0x1f, RZ ;  /* 0x0000001f0c077819 */ /* 0x000fe200000006ff */
[----:B------:R-:W-:Y:S01]  /*29e0*/  UIADD3 UR4, UPT, UPT, UR5, 0x70, URZ ;  /* 0x0000007005047890 */ /* 0x000fe2000fffe0ff */
[----:B------:R1:W-:Y:S05]  /*29f0*/  SYNCS.ARRIVE.TRANS64.RED.A1T0 RZ, [R4+URZ], RZ ;  /* 0x000000ff04ff79a7 */ /* 0x0003ea00081004ff */
[----:B------:R-:W-:Y:S01]  /*2a00*/  IMAD.U32 R13, RZ, RZ, UR4 ;  /* 0x00000004ff0d7e24 */ /* 0x000fe2000f8e00ff */
[----:B------:R-:W2:Y:S04]  /*2a10*/  SYNCS.PHASECHK.TRANS64.TRYWAIT P0, [UR5+0x80], R7 ;  /* 0x00008007ff0075a7 */ /* 0x000ea80008001105 */
[----:B------:R-:W-:Y:S01]  /*2a20*/  PRMT R13, R10, 0x654, R13 ;  /* 0x000006540a0d7816 */ /* 0x000fe2000000000d */
[----:B-12---:R-:W-:Y:S06]  /*2a30*/  @!P0 BRA `(.L_x_50) ;  /* 0x00000048006c8947 */ /* 0x006fec0003800000 */
.L_x_128:
[----:B------:R-:W-:Y:S01]  /*2a40*/  ULEA UR4, UR6, UR37, 0x4 ;  /* 0x0000002506047291 */ /* 0x000fe2000f8e20ff */
[----:B------:R-:W-:Y:S01]  /*2a50*/  SEL R2, R13, R2, !P2 ;  /* 0x000000020d027207 */ /* 0x000fe20005000000 */
[----:B------:R-:W-:Y:S01]  /*2a60*/  UIADD3 UR5, UPT, UPT, UR5, 0x70, URZ ;  /* 0x0000007005057890 */ /* 0x000fe2000fffe0ff */
[----:B-1----:R-:W-:Y:S01]  /*2a70*/  LEA R0, R11, UR37, 0x3 ;  /* 0x000000250b007c11 */ /* 0x002fe2000f8e18ff */
[----:B------:R-:W-:Y:S01]  /*2a80*/  UIADD3 UR4, UPT, UPT, UR4, 0x100, URZ ;  /* 0x0000010004047890 */ /* 0x000fe2000fffe0ff */
[----:B------:R1:W-:Y:S01]  /*2a90*/  @!P2 SYNCS.ARRIVE.TRANS64.RED RZ, [R2+URZ], R5 ;  /* 0x0000000502ffa9a7 */ /* 0x0003e200080004ff */
[----:B------:R-:W-:Y:S01]  /*2aa0*/  UIADD3 UR6, UPT, UPT, UR6, 0x1, URZ ;  /* 0x0000000106067890 */ /* 0x000fe2000fffe0ff */
[----:B------:R-:W-:-:S03]  /*2ab0*/  VIADD R3, R3, 0x1 ;  /* 0x0000000103037836 */ /* 0x000fc60000000000 */
[----:B------:R-:W-:Y:S02]  /*2ac0*/  UISETP.NE.AND UP0, UPT, UR6, 0x2, UPT ;  /* 0x000000020600788c */ /* 0x000fe4000bf05270 */
[----:B------:R-:W-:Y:S01]  /*2ad0*/  ISETP.NE.AND P0, PT, R3, 0x2, PT ;  /* 0x000000020300780c */ /* 0x000fe20003f05270 */
[----:B------:R-:W-:Y:S06]  /*2ae0*/  UGETNEXTWORKID.BROADCAST [UR4], [UR5] ;  /* 0x00000000040073ca */ /* 0x000fec0008000100 */
[----:B------:R-:W-:Y:S02]  /*2af0*/  USEL UR4, URZ, 0x1, UP0 ;  /* 0x00000001ff047887 */ /* 0x000fe40008000000 */
[----:B------:R-:W-:-:S04]  /*2b00*/  USEL UR6, UR6, URZ, UP0 ;  /* 0x000000ff06067287 */ /* 0x000fc80008000000 */
[----:B------:R-:W-:Y:S02]  /*2b10*/  LOP3.LUT R12, R12, UR4, RZ, 0x3c, !PT ;  /* 0x000000040c0c7c12 */ /* 0x000fe4000f8e3cff */
[----:B-1----:R-:W-:-:S04]  /*2b20*/  SHF.L.U32 R5, R9, 0x1f, RZ ;  /* 0x0000001f09057819 */ /* 0x002fc800000006ff */
[----:B------:R-:W1:Y:S02]  /*2b30*/  SYNCS.PHASECHK.TRANS64.TRYWAIT P1, [R0+URZ+0x70], R5 ;  /* 0x00007005000075a7 */ /* 0x000e6400080211ff */
[----:B-1----:R-:W-:Y:S05]  /*2b40*/  @!P1 BRA `(.L_x_51) ;  /* 0x0000004800409947 */ /* 0x002fea0003800000 */
.L_x_129:
[----:B------:R-:W-:Y:S01]  /*2b50*/  LEA R4, R11, UR37, 0x4 ;  /* 0x000000250b047c11 */ /* 0x000fe2000f8e20ff */
[----:B-1----:R-:W-:Y:S01]  /*2b60*/  VIADD R0, R0, 0x80 ;  /* 0x0000008000007836 */ /* 0x002fe20000000000 */
[----:B------:R-:W-:Y:S01]  /*2b70*/  SEL R3, R3, RZ, P0 ;  /* 0x000000ff03037207 */ /* 0x000fe20000000000 */
[----:B------:R-:W-:-:S03]  /*2b80*/  VIADD R11, R11, 0x1 ;  /* 0x000000010b0b7836 */ /* 0x000fc60000000000 */
[----:B------:R-:W1:Y:S01]  /*2b90*/  LDS.128 R4, [R4+0x100] ;  /* 0x0001000004047984 */ /* 0x000e620000000c00 */
[----:B------:R-:W-:Y:S02]  /*2ba0*/  PRMT R0, RZ, 0x654, R0 ;  /* 0x00000654ff007816 */ /* 0x000fe40000000000 */
[C---:B------:R-:W-:Y:S01]  /*2bb0*/  ISETP.NE.AND P1, PT, R11.reuse, 0x2, PT ;  /* 0x000000020b00780c */ /* 0x040fe20003f25270 */
[----:B------:R-:W-:Y:S01]  /*2bc0*/  @!PT LDS RZ, [RZ] ;  /* 0x00000000fffff984 */ /* 0x000fe20000000800 */
[----:B------:R-:W-:Y:S01]  /*2bd0*/  @!PT LDS RZ, [RZ] ;  /* 0x00000000fffff984 */ /* 0x000fe20000000800 */
[----:B------:R-:W-:Y:S01]  /*2be0*/  @!PT LDS RZ, [RZ] ;  /* 0x00000000fffff984 */ /* 0x000fe20000000800 */
[----:B------:R-:W-:Y:S01]  /*2bf0*/  @!PT LDS RZ, [RZ] ;  /* 0x00000000fffff984 */ /* 0x000fe20000000800 */
[----:B------:R2:W-:Y:S06]  /*2c00*/  MEMBAR.ALL.CTA ;  /* 0x0000000000007992 */ /* 0x0005ec0000008000 */
[----:B--2---:R-:W2:Y:S01]  /*2c10*/  FENCE.VIEW.ASYNC.S ;  /* 0x00000000000073c6 */ /* 0x004ea20000000000 */
[----:B------:R-:W-:Y:S01]  /*2c20*/  SEL R11, R11, RZ, P1 ;  /* 0x000000ff0b0b7207 */ /* 0x000fe20000800000 */
[----:B--2---:R2:W-:Y:S01]  /*2c30*/  SYNCS.ARRIVE.TRANS64.RED.A1T0 RZ, [R0+URZ], RZ ;  /* 0x000000ff00ff79a7 */ /* 0x0045e200081004ff */
[----:B-1----:R-:W-:-:S02]  /*2c40*/  LOP3.LUT P3, RZ, R6, 0x1, RZ, 0xc0, !PT ;  /* 0x0000000106ff7812 */ /* 0x002fc4000786c0ff */
[----:B------:R-:W-:-:S04]  /*2c50*/  SEL R5, RZ, 0x1, P0 ;  /* 0x00000001ff057807 */ /* 0x000fc80000000000 */
[----:B------:R-:W-:Y:S02]  /*2c60*/  LOP3.LUT R8, R8, R5, RZ, 0x3c, !PT ;  /* 0x0000000508087212 */ /* 0x000fe400078e3cff */
[----:B--2---:R-:W-:-:S04]  /*2c70*/  SEL R0, RZ, 0x1, P1 ;  /* 0x00000001ff007807 */ /* 0x004fc80000800000 */
[----:B------:R-:W-:Y:S01]  /*2c80*/  LOP3.LUT R9, R9, R0, RZ, 0x3c, !PT ;  /* 0x0000000009097212 */ /* 0x000fe200078e3cff */
[----:B------:R-:W-:Y:S06]  /*2c90*/  @P3 BRA `(.L_x_52) ;  /* 0xfffffffc002c3947 */ /* 0x000fec000383ffff */
[----:B------:R-:W-:Y:S01]  /*2ca0*/  ULEA UR5, UR6, UR37, 0x3 ;  /* 0x0000002506057291 */ /* 0x000fe2000f8e18ff */
[----:B------:R-:W-:-:S08]  /*2cb0*/  SHF.L.U32 R3, R12, 0x1f, RZ ;  /* 0x0000001f0c037819 */ /* 0x000fd000000006ff */
[----:B------:R-:W1:Y:S02]  /*2cc0*/  SYNCS.PHASECHK.TRANS64 P0, [UR5+0x80], R3 ;  /* 0x00008003ff0075a7 */ /* 0x000e640008001005 */
[----:B-1----:R-:W-:Y:S05]  /*2cd0*/  @P0 BRA `(.L_x_53) ;  /* 0x0000000000080947 */ /* 0x002fea0003800000 */
[----:B------:R-:W1:Y:S02]  /*2ce0*/  SYNCS.PHASECHK.TRANS64.TRYWAIT P0, [UR5+0x80], R3 ;  /* 0x00008003ff0075a7 */ /* 0x000e640008001105 */
[----:B-1----:R-:W-:Y:S05]  /*2cf0*/  @!P0 BRA `(.L_x_54) ;  /* 0x0000004400e88947 */ /* 0x002fea0003800000 */
.L_x_53:
[----:B------:R-:W-:-:S04]  /*2d00*/  UIADD3 UR4, UPT, UPT, UR6, 0x1, URZ ;  /* 0x0000000106047890 */ /* 0x000fc8000fffe0ff */
[----:B------:R-:W-:-:S04]  /*2d10*/  UISETP.NE.AND UP0, UPT, UR4, 0x2, UPT ;  /* 0x000000020400788c */ /* 0x000fc8000bf05270 */
[----:B------:R-:W-:Y:S02]  /*2d20*/  USEL UR7, URZ, 0x1, UP0 ;  /* 0x00000001ff077887 */ /* 0x000fe40008000000 */
[----:B------:R-:W-:-:S04]  /*2d30*/  USEL UR4, UR4, URZ, UP0 ;  /* 0x000000ff04047287 */ /* 0x000fc80008000000 */
[----:B------:R-:W-:Y:S01]  /*2d40*/  ULEA UR4, UR4, UR37, 0x3 ;  /* 0x0000002504047291 */ /* 0x000fe2000f8e18ff */
[----:B-1----:R-:W-:-:S04]  /*2d50*/  LOP3.LUT R3, R12, UR7, RZ, 0x3c, !PT ;  /* 0x000000070c037c12 */ /* 0x002fc8000f8e3cff */
[----:B------:R-:W-:-:S04]  /*2d60*/  SHF.L.U32 R0, R3, 0x1f, RZ ;  /* 0x0000001f03007819 */ /* 0x000fc800000006ff */
[----:B------:R-:W1:Y:S02]  /*2d70*/  SYNCS.PHASECHK.TRANS64 P0, [UR4+0x80], R0 ;  /* 0x00008000ff0075a7 */ /* 0x000e640008001004 */
[----:B-1----:R-:W-:Y:S05]  /*2d80*/  @P0 EXIT ;  /* 0x000000000000094d */ /* 0x002fea0003800000 */
[----:B------:R-:W-:Y:S02]  /*2d90*/  SHF.L.U32 R3, R3, 0x1f, RZ ;  /* 0x0000001f03037819 */ /* 0x000fe400000006ff */
[----:B------:R-:W-:-:S07]  /*2da0*/  MOV R0, UR4 ;  /* 0x0000000400007c02 */ /* 0x000fce0008000f00 */
.L_x_55:
[----:B-1----:R1:W2:Y:S02]  /*2db0*/  SYNCS.PHASECHK.TRANS64.TRYWAIT P0, [R0+URZ+0x80], R3 ;  /* 0x00008003000075a7 */ /* 0x0022a400080011ff */
[----:B--2---:R-:W-:Y:S05]  /*2dc0*/  @!P0 NANOSLEEP.SYNCS 0x989680 ;  /* 0x009896800000895d */ /* 0x004fea0003900000 */
[----:B------:R-:W2:Y:S02]  /*2dd0*/  @!P0 SYNCS.PHASECHK.TRANS64 P0, [R0+URZ+0x80], R3 ;  /* 0x00008003000085a7 */ /* 0x000ea400080010ff */
[----:B--2---:R-:W-:Y:S05]  /*2de0*/  @P0 EXIT ;  /* 0x000000000000094d */ /* 0x004fea0003800000 */
[----:B------:R-:W-:Y:S05]  /*2df0*/  BRA `(.L_x_55) ;  /* 0xfffffffc00ec7947 */ /* 0x000fea000383ffff */
.L_x_48:
[----:B------:R-:W-:Y:S05]  /*2e00*/  BRA.U UP4, `(.L_x_56) ;  /* 0x0000001104a07547 */ /* 0x000fea000b800000 */
[----:B------:R-:W-:Y:S01]  /*2e10*/  UMOV UR6, 0x40 ;  /* 0x0000004000067882 */ /* 0x000fe20000000000 */
[----:B------:R-:W-:Y:S01]  /*2e20*/  NOP ;  /* 0x0000000000007918 */ /* 0x000fe20000000000 */
[----:B------:R-:W-:Y:S01]  /*2e30*/  ULEA UR6, UR37, UR6, 0x18 ;  /* 0x0000000625067291 */ /* 0x000fe2000f8ec0ff */
[----:B------:R-:W-:Y:S02]  /*2e40*/  UMOV UR7, 0x400 ;  /* 0x0000040000077882 */ /* 0x000fe40000000000 */
[----:B------:R-:W-:-:S06]  /*2e50*/  ULEA UR37, UR37, UR7, 0x18 ;  /* 0x0000000725257291 */ /* 0x000fcc000f8ec0ff */
[----:B------:R-:W1:Y:S02]  /*2e60*/  LDS.U8 R2, [UR6+0x1c] ;  /* 0x00001c06ff027984 */ /* 0x000e640008000000 */
[----:B-1----:R-:W-:-:S13]  /*2e70*/  ISETP.NE.AND P0, PT, R2, RZ, PT ;  /* 0x000000ff0200720c */ /* 0x002fda0003f05270 */
[----:B------:R-:W-:Y:S05]  /*2e80*/  @P0 BRA `(.L_x_57) ;  /* 0x0000000400080947 */ /* 0x000fea0003800000 */
[----:B------:R-:W-:Y:S02]  /*2e90*/  UISETP.NE.U32.AND UP0, UPT, UR5, 0x1, UPT ;  /* 0x000000010500788c */ /* 0x000fe4000bf05070 */
[----:B------:R-:W-:-:S07]  /*2ea0*/  UIADD3 UR8, UPT, UPT, UR6, 0x8, URZ ;  /* 0x0000000806087890 */ /* 0x000fce000fffe0ff */
[----:B------:R-:W-:Y:S05]  /*2eb0*/  BRA.U !UP0, `(.L_x_58) ;  /* 0x00000001089c7547 */ /* 0x000fea000b800000 */
[----:B------:R-:W-:Y:S01]  /*2ec0*/  ELECT P0, URZ, PT ;  /* 0x0000000000ff782f */ /* 0x000fe20003800000 */
[----:B------:R-:W-:-:S12]  /*2ed0*/  BSSY B0, `(.L_x_58) ;  /* 0x0000025000007945 */ /* 0x000fd80003800000 */
[----:B------:R-:W-:Y:S05]  /*2ee0*/  @!P0 BRA `(.L_x_59) ;  /* 0x00000000008c8947 */ /* 0x000fea0003800000 */
[----:B------:R-:W-:-:S05]  /*2ef0*/  UMOV UR7, 0x10 ;  /* 0x0000001000077882 */ /* 0x000fca0000000000 */
[----:B------:R-:W-:Y:S04]  /*2f00*/  DEPBAR.LE SB1, 0x36 ;  /* 0x00009d800000791a */ /* 0x000fe80000000000 */
[----:B------:R-:W1:Y:S02]  /*2f10*/  UTCATOMSWS.2CTA.FIND_AND_SET.ALIGN UP1, UR7, UR7 ;  /* 0x00000007000775e3 */ /* 0x000e640008220800 */
[----:B-1----:R-:W-:Y:S01]  /*2f20*/  MOV R11, UR7 ;  /* 0x00000007000b7c02 */ /* 0x002fe20008000f00 */
[----:B------:R-:W-:Y:S06]  /*2f30*/  BRA.U UP1, `(.L_x_60) ;  /* 0x0000000101187547 */ /* 0x000fec000b800000 */
.L_x_61:
[----:B------:R-:W-:Y:S05]  /*2f40*/  NANOSLEEP 0x64 ;  /* 0x000000640000795d */ /* 0x000fea0003800000 */
[----:B------:R-:W-:-:S05]  /*2f50*/  UMOV UR7, 0x10 ;  /* 0x0000001000077882 */ /* 0x000fca0000000000 */
[----:B------:R-:W-:Y:S04]  /*2f60*/  DEPBAR.LE SB1, 0x36 ;  /* 0x00009d800000791a */ /* 0x000fe80000000000 */
[----:B------:R-:W1:Y:S02]  /*2f70*/  UTCATOMSWS.2CTA.FIND_AND_SET.ALIGN UP1, UR7, UR7 ;  /* 0x00000007000775e3 */ /* 0x000e640008220800 */
[----:B-1----:R-:W-:Y:S01]  /*2f80*/  MOV R11, UR7 ;  /* 0x00000007000b7c02 */ /* 0x002fe20008000f00 */
[----:B------:R-:W-:Y:S05]  /*2f90*/  BRA.U !UP1, `(.L_x_61) ;  /* 0xfffffffd09e87547 */ /* 0x000fea000b83ffff */
.L_x_60:
[----:B------:R-:W1:Y:S01]  /*2fa0*/  LDS R5, [UR6+0x10] ;  /* 0x00001006ff057984 */ /* 0x000e620008000800 */
[----:B------:R-:W-:Y:S01]  /*2fb0*/  IMAD.U32 R3, RZ, RZ, UR37 ;  /* 0x00000025ff037e24 */ /* 0x000fe2000f8e00ff */
[----:B------:R-:W-:-:S03]  /*2fc0*/  MOV R2, UR4 ;  /* 0x0000000400027c02 */ /* 0x000fc60008000f00 */
[----:B------:R-:W-:Y:S01]  /*2fd0*/  VIADD R3, R3, 0x120 ;  /* 0x0000012003037836 */ /* 0x000fe20000000000 */
[----:B-1----:R-:W-:-:S04]  /*2fe0*/  SHF.L.U32 R5, R5, 0x1f, RZ ;  /* 0x0000001f05057819 */ /* 0x002fc800000006ff */
[----:B------:R-:W1:Y:S02]  /*2ff0*/  SYNCS.PHASECHK.TRANS64.TRYWAIT P0, [UR6+0x8], R5 ;  /* 0x00000805ff0075a7 */ /* 0x000e640008001106 */
[----:B-1----:R-:W-:Y:S05]  /*3000*/  @P0 BRA `(.L_x_62) ;  /* 0x0000000000080947 */ /* 0x002fea0003800000 */
[----:B------:R-:W1:Y:S02]  /*3010*/  SYNCS.PHASECHK.TRANS64.TRYWAIT P0, [UR6+0x8], R5 ;  /* 0x00000805ff0075a7 */ /* 0x000e640008001106 */
[----:B-1----:R-:W-:Y:S05]  /*3020*/  @!P0 BRA `(.L_x_63) ;  /* 0x0000004400348947 */ /* 0x002fea0003800000 */
.L_x_62:
[----:B-1----:R-:W-:Y:S01]  /*3030*/  HFMA2 R4, -RZ, RZ, 0, 5.9604644775390625e-08 ;  /* 0x00000001ff047431 */ /* 0x002fe200000001ff */
[----:B------:R-:W-:Y:S01]  /*3040*/  UPRMT UR7, UR4, 0x654, UR8 ;  /* 0x0000065404077896 */ /* 0x000fe20008000008 */
[----:B------:R-:W-:Y:S01]  /*3050*/  IMAD.MOV.U32 R6, RZ, RZ, 0xffff ;  /* 0x0000ffffff067424 */ /* 0x000fe200078e00ff */
[----:B------:R-:W-:Y:S01]  /*3060*/  PRMT R2, R2, 0x654, R3 ;  /* 0x0000065402027816 */ /* 0x000fe20000000003 */
[----:B------:R-:W-:Y:S02]  /*3070*/  IMAD.MOV.U32 R5, RZ, RZ, 0x4 ;  /* 0x00000004ff057424 */ /* 0x000fe400078e00ff */
[----:B------:R-:W-:Y:S01]  /*3080*/  IMAD.SHL.U32 R9, R11, 0x20, RZ ;  /* 0x000000200b097824 */ /* 0x000fe200078e00ff */
[----:B------:R-:W-:Y:S02]  /*3090*/  MOV R3, UR7 ;  /* 0x0000000700037c02 */ /* 0x000fe40008000f00 */
[-C--:B------:R-:W-:Y:S01]  /*30a0*/  SHF.L.U32 R7, R6, R11.reuse, RZ ;  /* 0x0000000b06077219 */ /* 0x080fe200000006ff */
[----:B------:R1:W-:Y:S01]  /*30b0*/  SYNCS.ARRIVE.TRANS64.RED RZ, [UR7], R5 ;  /* 0x00000005ffff79a7 */ /* 0x0003e20008000407 */
[----:B------:R-:W-:Y:S01]  /*30c0*/  SHF.L.U32 R6, R4, R11, RZ ;  /* 0x0000000b04067219 */ /* 0x000fe200000006ff */
[----:B------:R1:W-:Y:S04]  /*30d0*/  STS [UR37+0x120], R9 ;  /* 0x00012009ff007988 */ /* 0x0003e80008000825 */
[----:B------:R1:W-:Y:S04]  /*30e0*/  STAS [R2.64], R11 ;  /* 0x0000000b02007dbd */ /* 0x0003e8000c0008ff */
[----:B------:R1:W-:Y:S04]  /*30f0*/  ATOMS.OR RZ, [UR6+0x14], R7 ;  /* 0x00001407ffff798c */ /* 0x0003e8000b000006 */
[----:B------:R1:W-:Y:S04]  /*3100*/  ATOMS.OR RZ, [UR6+0x18], R6 ;  /* 0x00001806ffff798c */ /* 0x0003e8000b000006 */
[----:B------:R1:W-:Y:S02]  /*3110*/  ATOMS.XOR RZ, [UR6+0x10], R4 ;  /* 0x00001004ffff798c */ /* 0x0003e4000b800006 */
.L_x_59:
[----:B------:R-:W-:Y:S05]  /*3120*/  BSYNC B0 ;  /* 0x0000000000007941 */ /* 0x000fea0003800000 */
.L_x_58:
[----:B------:R-:W-:Y:S05]  /*3130*/  BRA.U UP0, `(.L_x_64) ;  /* 0x00000001006c7547 */ /* 0x000fea000b800000 */
[----:B------:R-:W-:-:S03]  /*3140*/  UMOV UR7, 0xffffffff ;  /* 0xffffffff00077882 */ /* 0x000fc60000000000 */
[----:B------:R-:W-:Y:S05]  /*3150*/  BRA.DIV UR7, `(.L_x_65) ;  /* 0x0000004607007947 */ /* 0x000fea000b800000 */
[----:B------:R-:W-:-:S13]  /*3160*/  ELECT P6, URZ, PT ;  /* 0x0000000000ff782f */ /* 0x000fda00038c0000 */
.L_x_133:
[----:B------:R-:W-:Y:S05]  /*3170*/  @!P6 BRA `(.L_x_64) ;  /* 0x00000000005ce947 */ /* 0x000fea0003800000 */
[----:B-1----:R-:W1:Y:S02]  /*3180*/  LDS R3, [UR6+0x10] ;  /* 0x00001006ff037984 */ /* 0x002e640008000800 */
[----:B-1----:R-:W-:-:S04]  /*3190*/  SHF.L.U32 R3, R3, 0x1f, RZ ;  /* 0x0000001f03037819 */ /* 0x002fc800000006ff */
[----:B------:R-:W1:Y:S02]  /*31a0*/  SYNCS.PHASECHK.TRANS64.TRYWAIT P0, [UR6+0x8], R3 ;  /* 0x00000803ff0075a7 */ /* 0x000e640008001106 */
[----:B-1----:R-:W-:Y:S05]  /*31b0*/  @P0 BRA `(.L_x_66) ;  /* 0x0000000000080947 */ /* 0x002fea0003800000 */
[----:B------:R-:W1:Y:S02]  /*31c0*/  SYNCS.PHASECHK.TRANS64.TRYWAIT P0, [UR6+0x8], R3 ;  /* 0x00000803ff0075a7 */ /* 0x000e640008001106 */
[----:B-1----:R-:W-:Y:S05]  /*31d0*/  @!P0 BRA `(.L_x_67) ;  /* 0x0000004400008947 */ /* 0x002fea0003800000 */
.L_x_66:
[----:B------:R-:W2:Y:S01]  /*31e0*/  LDS R5, [UR37+0x120] ;  /* 0x00012025ff057984 */ /* 0x000ea20008000800 */
[----:B-1----:R-:W-:Y:S02]  /*31f0*/  HFMA2 R2, -RZ, RZ, 0, 5.9604644775390625e-08 ;  /* 0x00000001ff027431 */ /* 0x002fe400000001ff */
[----:B------:R-:W-:Y:S01]  /*3200*/  IMAD.MOV.U32 R3, RZ, RZ, 0xffff ;  /* 0x0000ffffff037424 */ /* 0x000fe200078e00ff */
[----:B------:R-:W-:Y:S01]  /*3210*/  UPRMT UR7, UR4, 0x654, UR8 ;  /* 0x0000065404077896 */ /* 0x000fe20008000008 */
[----:B--2---:R-:W-:-:S03]  /*3220*/  IMAD.SHL.U32 R4, R5, 0x20, RZ ;  /* 0x0000002005047824 */ /* 0x004fc600078e00ff */
[-C--:B------:R-:W-:Y:S02]  /*3230*/  SHF.L.U32 R3, R3, R5.reuse, RZ ;  /* 0x0000000503037219 */ /* 0x080fe400000006ff */
[----:B------:R-:W-:Y:S01]  /*3240*/  SHF.L.U32 R5, R2, R5, RZ ;  /* 0x0000000502057219 */ /* 0x000fe200000006ff */
[----:B------:R2:W-:Y:S04]  /*3250*/  STS [UR37+0x120], R4 ;  /* 0x00012004ff007988 */ /* 0x0005e80008000825 */
[----:B------:R2:W-:Y:S04]  /*3260*/  ATOMS.OR RZ, [UR6+0x14], R3 ;  /* 0x00001403ffff798c */ /* 0x0005e8000b000006 */
[----:B------:R2:W-:Y:S01]  /*3270*/  ATOMS.OR RZ, [UR6+0x18], R5 ;  /* 0x00001805ffff798c */ /* 0x0005e2000b000006 */
[----:B------:R-:W-:Y:S03]  /*3280*/  SYNCS.ARRIVE.TRANS64.RED.A1T0 RZ, [UR7], RZ ;  /* 0x000000ffffff79a7 */ /* 0x000fe60008100407 */
[----:B------:R2:W-:Y:S01]  /*3290*/  ATOMS.XOR RZ, [UR6+0x10], R2 ;  /* 0x00001002ffff798c */ /* 0x0005e2000b800006 */
[----:B------:R-:W-:Y:S05]  /*32a0*/  BRA `(.L_x_64) ;  /* 0x0000000000107947 */ /* 0x000fea0003800000 */
.L_x_57:
[----:B------:R-:W-:-:S05]  /*32b0*/  MOV R2, 0xffffffff ;  /* 0xffffffff00027802 */ /* 0x000fca0000000f00 */
[----:B------:R1:W-:Y:S02]  /*32c0*/  STS [UR37+0x120], R2 ;  /* 0x00012002ff007988 */ /* 0x0003e40008000825 */
[----:B-1----:R-:W-:Y:S02]  /*32d0*/  MOV R2, 0x32f0 ;  /* 0x000032f000027802 */ /* 0x002fe40000000f00 */
[----:B-----5:R-:W-:Y:S05]  /*32e0*/  CALL.REL.NOINC `($__internal_1_$__cuda_sm10x_tcgen05_guardrail_trap_phase_invalid_during_alloc) ;  /* 0x0000004800087944 */ /* 0x020fea0003c00000 */
.L_x_64:
[----:B------:R-:W-:Y:S05]  /*32f0*/  WARPSYNC.ALL ;  /* 0x0000000000007948 */ /* 0x000fea0003800000 */
[----:B------:R-:W3:Y:S01]  /*3300*/  S2UR UR8, SR_CgaCtaId ;  /* 0x00000000000879c3 */ /* 0x000ee20000008800 */
[----:B------:R-:W-:Y:S01]  /*3310*/  UMOV UR6, 0x400 ;  /* 0x0000040000067882 */ /* 0x000fe20000000000 */
[----:B------:R-:W-:-:S06]  /*3320*/  NOP ;  /* 0x0000000000007918 */ /* 0x000fcc0000000000 */
[----:B------:R-:W-:Y:S06]  /*3330*/  BAR.ARV 0x6, 0xa0 ;  /* 0x0182800000007b1d */ /* 0x000fec0000002000 */
[----:B------:R-:W-:Y:S01]  /*3340*/  LOP3.LUT R0, R0, 0xffff, RZ, 0xc0, !PT ;  /* 0x0000ffff00007812 */ /* 0x000fe200078ec0ff */
[----:B-1----:R-:W-:Y:S01]  /*3350*/  IMAD.MOV.U32 R9, RZ, RZ, 0x1 ;  /* 0x00000001ff097424 */ /* 0x002fe200078e00ff */
[----:B------:R-:W-:Y:S01]  /*3360*/  LOP3.LUT R8, R8, 0xffff, RZ, 0xc0, !PT ;  /* 0x0000ffff08087812 */ /* 0x000fe200078ec0ff */
[----:B------:R-:W-:Y:S01]  /*3370*/  UMOV UR22, URZ ;  /* 0x000000ff00167c82 */ /* 0x000fe20008000000 */
[----:B------:R-:W-:Y:S01]  /*3380*/  R2UR UR12, R0 ;  /* 0x00000000000c72ca */ /* 0x000fe200000e0000 */
[----:B------:R-:W-:Y:S01]  /*3390*/  UMOV UR21, URZ ;  /* 0x000000ff00157c82 */ /* 0x000fe20008000000 */
[----:B------:R-:W-:Y:S01]  /*33a0*/  R2UR UR13, R8 ;  /* 0x00000000080d72ca */ /* 0x000fe200000e0000 */
[----:B------:R-:W-:Y:S01]  /*33b0*/  IMAD.MOV.U32 R8, RZ, RZ, RZ ;  /* 0x000000ffff087224 */ /* 0x000fe200078e00ff */
[----:B------:R-:W-:Y:S01]  /*33c0*/  UMOV UR20, URZ ;  /* 0x000000ff00147c82 */ /* 0x000fe20008000000 */
[----:B------:R-:W-:-:S02]  /*33d0*/  UISETP.NE.AND UP2, UPT, UR5, URZ, UPT ;  /* 0x000000ff0500728c */ /* 0x000fc4000bf45270 */
[----:B---3--:R-:W-:Y:S01]  /*33e0*/  ULEA UR8, UR8, UR6, 0x18 ;  /* 0x0000000608087291 */ /* 0x008fe2000f8ec0ff */
[----:B------:R-:W1:Y:S03]  /*33f0*/  LDCU UR6, c[0x0][0x38c] ;  /* 0x00007180ff0677ac */ /* 0x000e660008000800 */
[----:B------:R-:W-:Y:S02]  /*3400*/  UIADD3 UR14, UPT, UPT, UR8, 0x4400, URZ ;  /* 0x00004400080e7890 */ /* 0x000fe4000fffe0ff */
[----:B------:R-:W-:-:S03]  /*3410*/  UIADD3 UR15, UPT, UPT, UR8, 0xe400, URZ ;  /* 0x0000e400080f7890 */ /* 0x000fc6000fffe0ff */
[----:B--2---:R-:W2:Y:S01]  /*3420*/  LDS R2, [UR8+0x120] ;  /* 0x00012008ff027984 */ /* 0x004ea20008000800 */
[----:B------:R-:W-:Y:S02]  /*3430*/  USHF.R.U32.HI UR14, URZ, 0x4, UR14 ;  /* 0x00000004ff0e7899 */ /* 0x000fe4000801160e */
[----:B------:R-:W-:Y:S02]  /*3440*/  USHF.R.U32.HI UR15, URZ, 0x4, UR15 ;  /* 0x00000004ff0f7899 */ /* 0x000fe4000801160f */
[----:B------:R-:W-:Y:S02]  /*3450*/  ULOP3.LUT UR14, UR14, 0x3fff, URZ, 0xc0, !UPT ;  /* 0x00003fff0e0e7892 */ /* 0x000fe4000f8ec0ff */
[----:B------:R-:W-:Y:S02]  /*3460*/  ULOP3.LUT UR15, UR15, 0x3fff, URZ, 0xc0, !UPT ;  /* 0x00003fff0f0f7892 */ /* 0x000fe4000f8ec0ff */
[----:B------:R-:W-:Y:S02]  /*3470*/  ULOP3.LUT UR14, UR14, 0x10000, URZ, 0xfc, !UPT ;  /* 0x000100000e0e7892 */ /* 0x000fe4000f8efcff */
[----:B-1----:R-:W-:-:S02]  /*3480*/  UIADD3 UR6, UPT, UPT, UR6, 0x3f, URZ ;  /* 0x0000003f06067890 */ /* 0x002fc4000fffe0ff */
[----:B------:R-:W-:Y:S02]  /*3490*/  ULOP3.LUT UR15, UR15, 0x10000, URZ, 0xfc, !UPT ;  /* 0x000100000f0f7892 */ /* 0x000fe4000f8efcff */
[----:B------:R-:W-:Y:S01]  /*34a0*/  USHF.R.S32.HI UR7, URZ, 0x1f, UR6 ;  /* 0x0000001fff077899 */ /* 0x000fe20008011406 */
[----:B------:R-:W-:Y:S01]  /*34b0*/  UMOV UR28, 0x0 ;  /* 0x00000000001c7882 */ /* 0x000fe20000000000 */
[----:B------:R-:W-:Y:S02]  /*34c0*/  UMOV UR29, 0x10100010 ;  /* 0x10100010001d7882 */ /* 0x000fe40000000000 */
[----:B------:R-:W-:Y:S01]  /*34d0*/  ULEA.HI UR7, UR7, UR6, URZ, 0x6 ;  /* 0x0000000607077291 */ /* 0x000fe2000f8f30ff */
[----:B------:R-:W-:Y:S01]  /*34e0*/  UMOV UR26, 0x0 ;  /* 0x00000000001a7882 */ /* 0x000fe20000000000 */
[----:B------:R-:W-:Y:S02]  /*34f0*/  UMOV UR27, 0x10100010 ;  /* 0x10100010001b7882 */ /* 0x000fe40000000000 */
[----:B------:R-:W-:-:S04]  /*3500*/  USHF.R.S32.HI UR7, URZ, 0x6, UR7 ;  /* 0x00000006ff077899 */ /* 0x000fc80008011407 */
[----:B------:R-:W-:-:S04]  /*3510*/  UISETP.LT.AND UP0, UPT, UR7, 0x1, UPT ;  /* 0x000000010700788c */ /* 0x000fc8000bf01270 */
[----:B------:R-:W-:Y:S01]  /*3520*/  USEL UR23, UR7, 0x1, !UP0 ;  /* 0x0000000107177887 */ /* 0x000fe2000c000000 */
[----:B--2---:R-:W-:Y:S02]  /*3530*/  R2UR UR24, R2 ;  /* 0x00000000021872ca */ /* 0x004fe400000e0000 */
[----:B------:R-:W-:-:S13]  /*3540*/  CS2R R2, SRZ ;  /* 0x0000000000027805 */ /* 0x000fda000001ff00 */
.L_x_75:
[C---:B------:R-:W-:Y:S02]  /*3550*/  LEA R0, R8.reuse, UR8, 0x3 ;  /* 0x0000000808007c11 */ /* 0x040fe4000f8e18ff */
[----:B------:R-:W-:Y:S02]  /*3560*/  SHF.L.U32 R5, R3, 0x1f, RZ ;  /* 0x0000001f03057819 */ /* 0x000fe400000006ff */
[----:B------:R-:W-:Y:S02]  /*3570*/  LEA R4, R8, UR8, 0x4 ;  /* 0x0000000808047c11 */ /* 0x000fe4000f8e20ff */
[----:B------:R-:W1:Y:S02]  /*3580*/  SYNCS.PHASECHK.TRANS64.TRYWAIT P0, [R0+URZ+0x70], R5 ;  /* 0x00007005000075a7 */ /* 0x000e6400080011ff */
[----:B-1-34-:R-:W-:Y:S05]  /*3590*/  @!P0 BRA `(.L_x_68) ;  /* 0x0000004000288947 */ /* 0x01afea0003800000 */
.L_x_134:
[----:B-1----:R-:W1:Y:S01]  /*35a0*/  LDS.128 R4, [R4+0x100] ;  /* 0x0001000004047984 */ /* 0x002e620000000c00 */
[----:B------:R-:W-:Y:S02]  /*35b0*/  VIADD R0, R0, 0x80 ;  /* 0x0000008000007836 */ /* 0x000fe40000000000 */
[----:B------:R-:W-:Y:S01]  /*35c0*/  VIADD R8, R8, 0x1 ;  /* 0x0000000108087836 */ /* 0x000fe20000000000 */
[----:B------:R-:W-:Y:S01]  /*35d0*/  @!PT LDS RZ, [RZ] ;  /* 0x00000000fffff984 */ /* 0x000fe20000000800 */
[----:B------:R-:W-:Y:S01]  /*35e0*/  @!PT LDS RZ, [RZ] ;  /* 0x00000000fffff984 */ /* 0x000fe20000000800 */
[----:B------:R-:W-:Y:S01]  /*35f0*/  @!PT LDS RZ, [RZ] ;  /* 0x00000000fffff984 */ /* 0x000fe20000000800 */
[----:B------:R-:W-:Y:S01]  /*3600*/  @!PT LDS RZ, [RZ] ;  /* 0x00000000fffff984 */ /* 0x000fe20000000800 */
[----:B------:R2:W-:Y:S06]  /*3610*/  MEMBAR.ALL.CTA ;  /* 0x0000000000007992 */ /* 0x0005ec0000008000 */
[----:B--2---:R-:W2:Y:S01]  /*3620*/  FENCE.VIEW.ASYNC.S ;  /* 0x00000000000073c6 */ /* 0x004ea20000000000 */
[----:B------:R-:W-:-:S04]  /*3630*/  PRMT R0, RZ, 0x654, R0 ;  /* 0x00000654ff007816 */ /* 0x000fc80000000000 */
[----:B--2---:R2:W-:Y:S01]  /*3640*/  SYNCS.ARRIVE.TRANS64.RED.A1T0 RZ, [R0+URZ], RZ ;  /* 0x000000ff00ff79a7 */ /* 0x0045e200081004ff */
[----:B-1----:R-:W-:Y:S01]  /*3650*/  LOP3.LUT P1, RZ, R6, 0x1, RZ, 0xc0, !PT ;  /* 0x0000000106ff7812 */ /* 0x002fe2000782c0ff */
[----:B--2---:R-:W-:-:S12]  /*3660*/  BRA.U UP2, `(.L_x_69) ;  /* 0x0000000102e07547 */ /* 0x004fd8000b800000 */
[----:B------:R-:W1:Y:S01]  /*3670*/  LDCU UR6, c[0x0][0x38c] ;  /* 0x00007180ff0677ac */ /* 0x000e620008000800 */
[----:B------:R-:W-:Y:S02]  /*3680*/  PLOP3.LUT P2, PT, PT, PT, PT, 0x80, 0x8 ;  /* 0x000000000008781c */ /* 0x000fe40003f4f070 */
[----:B------:R-:W-:Y:S01]  /*3690*/  SHF.L.U32 R5, R9, 0x1f, RZ ;  /* 0x0000001f09057819 */ /* 0x000fe200000006ff */
[----:B------:R-:W-:Y:S02]  /*36a0*/  ULEA UR10, UR22, UR8, 0x3 ;  /* 0x00000008160a7291 */ /* 0x000fe4000f8e18ff */
[----:B------:R-:W-:Y:S02]  /*36b0*/  ULEA UR11, UR22, UR24, 0x6 ;  /* 0x00000018160b7291 */ /* 0x000fe4000f8e30ff */
[----:B-1----:R-:W-:-:S06]  /*36c0*/  UISETP.GE.AND UP0, UPT, UR6, 0x1, UPT ;  /* 0x000000010600788c */ /* 0x002fcc000bf06270 */
[----:B------:R-:W-:-:S05]  /*36d0*/  PLOP3.LUT P0, PT, PT, PT, UP0, 0x80, 0x8 ;  /* 0x000000000008781c */ /* 0x000fca0003f0f008 */
[----:B------:R-:W-:-:S08]  /*36e0*/  @UP0 ULEA UR6, UR21, UR8, 0x3 ;  /* 0x0000000815060291 */ /* 0x000fd0000f8e18ff */
[----:B------:R-:W-:-:S04]  /*36f0*/  @P0 SHF.L.U32 R0, R2, 0x1f, RZ ;  /* 0x0000001f02000819 */ /* 0x000fc800000006ff */
[----:B------:R1:W2:Y:S01]  /*3700*/  @P0 SYNCS.PHASECHK.TRANS64.TRYWAIT P2, [UR6], R0 ;  /* 0x00000000ff0005a7 */ /* 0x0002a20008041106 */
[----:B------:R-:W3:Y:S02]  /*3710*/  SYNCS.PHASECHK.TRANS64.TRYWAIT P0, [UR10+0xb0], R5 ;  /* 0x0000b005ff0075a7 */ /* 0x000ee4000800110a */
[----:B-123--:R-:W-:Y:S05]  /*3720*/  @!P0 BRA `(.L_x_70) ;  /* 0x0000003c00d88947 */ /* 0x00efea0003800000 */
.L_x_136:
[----:B------:R-:W-:Y:S01]  /*3730*/  UMOV UR19, UR20 ;  /* 0x0000001400137c82 */ /* 0x000fe20008000000 */
[----:B------:R-:W-:Y:S05]  /*3740*/  BRA.U !UP0, `(.L_x_71) ;  /* 0x0000000108987547 */ /* 0x000fea000b800000 */
[----:B------:R-:W-:Y:S02]  /*3750*/  UIADD3 UR19, UPT, UPT, UR23, UR20, URZ ;  /* 0x0000001417137290 */ /* 0x000fe4000fffe0ff */
[----:B------:R-:W-:Y:S01]  /*3760*/  UPLOP3.LUT UP3, UPT, UPT, UPT, UPT, 0x40, 0x4 ;  /* 0x000000000004789c */ /* 0x000fe20003f6e870 */
[----:B------:R-:W-:Y:S01]  /*3770*/  UMOV UR18, UR7 ;  /* 0x0000000700127c82 */ /* 0x000fe20008000000 */
[----:B------:R-:W-:-:S09]  /*3780*/  UMOV UR17, UR21 ;  /* 0x0000001500117c82 */ /* 0x000fd20008000000 */
.L_x_74:
[----:B--2---:R-:W-:Y:S01]  /*3790*/  ULEA UR9, UR17, UR8, 0x3 ;  /* 0x0000000811097291 */ /* 0x004fe2000f8e18ff */
[----:B---3--:R-:W-:Y:S11]  /*37a0*/  @P2 BRA `(.L_x_72) ;  /* 0x00000000000c2947 */ /* 0x008ff60003800000 */
[----:B-1----:R-:W-:Y:S04]  /*37b0*/  SHF.L.U32 R5, R2, 0x1f, RZ ;  /* 0x0000001f02057819 */ /* 0x002fe800000006ff */
[----:B------:R-:W1:Y:S02]  /*37c0*/  SYNCS.PHASECHK.TRANS64.TRYWAIT P0, [UR9], R5 ;  /* 0x00000005ff0075a7 */ /* 0x000e640008001109 */
[----:B-1----:R-:W-:Y:S05]  /*37d0*/  @!P0 BRA `(.L_x_73) ;  /* 0x0000003c00c48947 */ /* 0x002fea0003800000 */
.L_x_72:
[----:B------:R-:W-:Y:S01]  /*37e0*/  UISETP.NE.AND UP0, UPT, UR18, 0x1, UPT ;  /* 0x000000011200788c */ /* 0x000fe2000bf05270 */
[----:B------:R-:W-:Y:S01]  /*37f0*/  PLOP3.LUT P2, PT, PT, PT, PT, 0x80, 0x8 ;  /* 0x000000000008781c */ /* 0x000fe20003f4f070 */
[----:B------:R-:W-:Y:S02]  /*3800*/  UIADD3 UR21, UPT, UPT, UR17, 0x1, URZ ;  /* 0x0000000111157890 */ /* 0x000fe4000fffe0ff */
[----:B------:R-:W-:Y:S02]  /*3810*/  ULEA UR30, UR17, UR15, 0x7 ;  /* 0x0000000f111e7291 */ /* 0x000fe4000f8e38ff */
[----:B------:R-:W-:Y:S01]  /*3820*/  UISETP.NE.AND UP1, UPT, UR21, 0x5, UPT ;  /* 0x000000051500788c */ /* 0x000fe2000bf25270 */
[----:B------:R-:W-:Y:S01]  /*3830*/  PLOP3.LUT P0, PT, PT, PT, UP0, 0x80, 0x8 ;  /* 0x000000000008781c */ /* 0x000fe20003f0f008 */
[----:B------:R-:W-:Y:S02]  /*3840*/  ULEA UR32, UR17, UR14, 0x9 ;  /* 0x0000000e11207291 */ /* 0x000fe4000f8e48ff */
[----:B------:R-:W-:Y:S02]  /*3850*/  USEL UR16, URZ, 0x1, UP1 ;  /* 0x00000001ff107887 */ /* 0x000fe40008800000 */
[----:B------:R-:W-:Y:S02]  /*3860*/  USEL UR21, UR21, URZ, UP1 ;  /* 0x000000ff15157287 */ /* 0x000fe40008800000 */
[----:B------:R-:W-:Y:S02]  /*3870*/  UIADD3 UR36, UPT, UPT, UR30, 0x2, URZ ;  /* 0x000000021e247890 */ /* 0x000fe4000fffe0ff */
[----:B------:R-:W-:Y:S01]  /*3880*/  @UP0 ULEA UR6, UR21, UR8, 0x3 ;  /* 0x0000000815060291 */ /* 0x000fe2000f8e18ff */
[----:B------:R-:W-:Y:S01]  /*3890*/  LOP3.LUT R2, R2, UR16, RZ, 0x3c, !PT ;  /* 0x0000001002027c12 */ /* 0x000fe2000f8e3cff */
[----:B------:R-:W-:Y:S02]  /*38a0*/  UIADD3 UR34, UPT, UPT, UR32, 0x2, URZ ;  /* 0x0000000220227890 */ /* 0x000fe4000fffe0ff */
[----:B------:R-:W-:Y:S01]  /*38b0*/  UIADD3 UR9, UPT, UPT, UR9, 0x28, URZ ;  /* 0x0000002809097890 */ /* 0x000fe2000fffe0ff */
[----:B-1----:R-:W-:Y:S01]  /*38c0*/  @P0 SHF.L.U32 R0, R2, 0x1f, RZ ;  /* 0x0000001f02000819 */ /* 0x002fe200000006ff */
[----:B------:R-:W-:Y:S01]  /*38d0*/  UMOV UR31, 0x80004020 ;  /* 0x80004020001f7882 */ /* 0x000fe20000000000 */
[----:B------:R-:W-:Y:S01]  /*38e0*/  UMOV UR33, 0x80004020 ;  /* 0x8000402000217882 */ /* 0x000fe20000000000 */
[----:B------:R-:W-:Y:S01]  /*38f0*/  UMOV UR37, 0x80004020 ;  /* 0x8000402000257882 */ /* 0x000fe20000000000 */
[----:B------:R2:W3:Y:S01]  /*3900*/  @P0 SYNCS.PHASECHK.TRANS64.TRYWAIT P2, [UR6], R0 ;  /* 0x00000000ff0005a7 */ /* 0x0004e20008041106 */
[----:B------:R-:W-:Y:S01]  /*3910*/  UIADD3 UR20, UPT, UPT, UR20, 0x1, URZ ;  /* 0x0000000114147890 */ /* 0x000fe2000fffe0ff */
[----:B------:R2:W-:Y:S01]  /*3920*/  UTCQMMA.2CTA gdesc[UR32], gdesc[UR30], tmem[UR11], tmem[UR28], idesc[UR29], UP3 ;  /* 0x00ff1c1e200075ea */ /* 0x0005e20009a0030b */
[----:B------:R-:W-:Y:S02]  /*3930*/  UIADD3 UR18, UPT, UPT, UR18, -0x1, URZ ;  /* 0xffffffff12127890 */ /* 0x000fe4000fffe0ff */
[----:B------:R-:W-:Y:S02]  /*3940*/  UISETP.NE.AND UP0, UPT, UR20, UR19, UPT ;  /* 0x000000131400728c */ /* 0x000fe4000bf05270 */
[----:B------:R-:W-:Y:S01]  /*3950*/  UPLOP3.LUT UP3, UPT, UPT, UPT, UPT, 0x80, 0x8 ;  /* 0x000000000008789c */ /* 0x000fe20003f6f070 */
[----:B------:R-:W-:Y:S01]  /*3960*/  UMOV UR35, 0x80004020 ;  /* 0x8000402000237882 */ /* 0x000fe20000000000 */
[----:B------:R-:W-:Y:S01]  /*3970*/  UMOV UR17, UR21 ;  /* 0x0000001500117c82 */ /* 0x000fe20008000000 */
[----:B------:R2:W-:Y:S01]  /*3980*/  UTCQMMA.2CTA gdesc[UR34], gdesc[UR36], tmem[UR11], tmem[UR26], idesc[UR27], UPT ;  /* 0x00ff1a24220075ea */ /* 0x0005e2000ba0030b */
[----:B------:R2:W-:Y:S03]  /*3990*/  UTCBAR.2CTA.MULTICAST [UR9], URZ, UR13 ;  /* 0x000000ff090073e9 */ /* 0x0005e6000820080d */
[----:B------:R-:W-:Y:S05]  /*39a0*/  BRA.U UP0, `(.L_x_74) ;  /* 0xfffffffd00787547 */ /* 0x000fea000b83ffff */
.L_x_71:
[----:B------:R-:W-:Y:S01]  /*39b0*/  UIADD3 UR10, UPT, UPT, UR10, 0x90, URZ ;  /* 0x000000900a0a7890 */ /* 0x000fe2000fffe0ff */
[----:B------:R-:W-:-:S08]  /*39c0*/  UMOV UR20, UR19 ;  /* 0x0000001300147c82 */ /* 0x000fd00008000000 */
[----:B------:R4:W-:Y:S01]  /*39d0*/  UTCBAR.2CTA.MULTICAST [UR10], URZ, UR12 ;  /* 0x000000ff0a0073e9 */ /* 0x0009e2000820080c */
[----:B------:R-:W-:Y:S02]  /*39e0*/  NOP ;  /* 0x0000000000007918 */ /* 0x000fe40000000000 */
.L_x_69:
[----:B------:R-:W-:Y:S01]  /*39f0*/  UIADD3 UR22, UPT, UPT, UR22, 0x1, URZ ;  /* 0x0000000116167890 */ /* 0x000fe2000fffe0ff */
[----:B------:R-:W-:-:S03]  /*3a00*/  ISETP.NE.AND P0, PT, R8, 0x2, PT ;  /* 0x000000020800780c */ /* 0x000fc60003f05270 */
[----:B------:R-:W-:Y:S01]  /*3a10*/  UISETP.NE.AND UP0, UPT, UR22, 0x4, UPT ;  /* 0x000000041600788c */ /* 0x000fe2000bf05270 */
[----:B-12---:R-:W-:Y:S02]  /*3a20*/  SEL R0, RZ, 0x1, P0 ;  /* 0x00000001ff007807 */ /* 0x006fe40000000000 */
[----:B------:R-:W-:Y:S01]  /*3a30*/  SEL R8, R8, RZ, P0 ;  /* 0x000000ff08087207 */ /* 0x000fe20000000000 */
[----:B------:R-:W-:Y:S01]  /*3a40*/  USEL UR6, URZ, 0x1, UP0 ;  /* 0x00000001ff067887 */ /* 0x000fe20008000000 */
[----:B------:R-:W-:Y:S01]  /*3a50*/  LOP3.LUT R3, R3, R0, RZ, 0x3c, !PT ;  /* 0x0000000003037212 */ /* 0x000fe200078e3cff */
[----:B------:R-:W-:-:S04]  /*3a60*/  USEL UR22, UR22, URZ, UP0 ;  /* 0x000000ff16167287 */ /* 0x000fc80008000000 */
[----:B------:R-:W-:Y:S01]  /*3a70*/  LOP3.LUT R9, R9, UR6, RZ, 0x3c, !PT ;  /* 0x0000000609097c12 */ /* 0x000fe2000f8e3cff */
[----:B------:R-:W-:Y:S07]  /*3a80*/  @P1 BRA `(.L_x_75) ;  /* 0xfffffff800b01947 */ /* 0x000fee000383ffff */
[----:B------:R-:W1:Y:S01]  /*3a90*/  S2UR UR6, SR_CgaCtaId ;  /* 0x00000000000679c3 */ /* 0x000e620000008800 */
[----:B------:R-:W-:Y:S01]  /*3aa0*/  ELECT P0, URZ, PT ;  /* 0x0000000000ff782f */ /* 0x000fe20003800000 */
[----:B------:R-:W-:Y:S01]  /*3ab0*/  HFMA2 R0, -RZ, RZ, 0, 5.9604644775390625e-08 ;  /* 0x00000001ff007431 */ /* 0x000fe200000001ff */
[----:B------:R-:W-:-:S05]  /*3ac0*/  UMOV UR7, 0x40 ;  /* 0x0000004000077882 */ /* 0x000fca0000000000 */
[----:B------:R-:W-:Y:S01]  /*3ad0*/  UVIRTCOUNT.DEALLOC.SMPOOL 0x80 ;  /* 0x000000800000784c */ /* 0x000fe20000000000 */
[----:B------:R-:W-:Y:S02]  /*3ae0*/  UISETP.NE.AND UP0, UPT, UR5, URZ, UPT ;  /* 0x000000ff0500728c */ /* 0x000fe4000bf05270 */
[----:B-1----:R-:W-:-:S09]  /*3af0*/  ULEA UR6, UR6, UR7, 0x18 ;  /* 0x0000000706067291 */ /* 0x002fd2000f8ec0ff */
[----:B------:R1:W-:Y:S01]  /*3b00*/  @P0 STS.U8 [UR6+0x1c], R0 ;  /* 0x00001c00ff000988 */ /* 0x0003e20008000006 */
[----:B------:R-:W-:Y:S05]  /*3b10*/  BRA.U UP0, `(.L_x_76) ;  /* 0x0000000100a07547 */ /* 0x000fea000b800000 */
[----:B------:R-:W-:Y:S01]  /*3b20*/  UIADD3 UR5, UPT, UPT, UR8, 0xb0, URZ ;  /* 0x000000b008057890 */ /* 0x000fe2000fffe0ff */
[----:B------:R-:W-:-:S03]  /*3b30*/  SHF.L.U32 R3, R9, 0x1f, RZ ;  /* 0x0000001f09037819 */ /* 0x000fc600000006ff */
[----:B------:R-:W-:-:S09]  /*3b40*/  ULEA UR7, UR22, UR5, 0x3 ;  /* 0x0000000516077291 */ /* 0x000fd2000f8e18ff */
[----:B------:R-:W2:Y:S02]  /*3b50*/  SYNCS.PHASECHK.TRANS64.TRYWAIT P0, [UR7], R3 ;  /* 0x00000003ff0075a7 */ /* 0x000ea40008001107 */
[----:B--2---:R-:W-:Y:S05]  /*3b60*/  @!P0 BRA `(.L_x_77) ;  /* 0x0000003800f88947 */ /* 0x004fea0003800000 */
.L_x_139:
[----:B------:R-:W-:-:S04]  /*3b70*/  UIADD3 UR9, UPT, UPT, UR22, 0x1, URZ ;  /* 0x0000000116097890 */ /* 0x000fc8000fffe0ff */
[----:B------:R-:W-:-:S04]  /*3b80*/  UISETP.NE.AND UP1, UPT, UR9, 0x4, UPT ;  /* 0x000000040900788c */ /* 0x000fc8000bf25270 */
[----:B----4-:R-:W-:Y:S02]  /*3b90*/  USEL UR10, URZ, 0x1, UP1 ;  /* 0x00000001ff0a7887 */ /* 0x010fe40008800000 */
[----:B------:R-:W-:-:S04]  /*3ba0*/  USEL UR9, UR9, URZ, UP1 ;  /* 0x000000ff09097287 */ /* 0x000fc80008800000 */
[----:B------:R-:W-:Y:S01]  /*3bb0*/  ULEA UR7, UR9, UR5, 0x3 ;  /* 0x0000000509077291 */ /* 0x000fe2000f8e18ff */
[----:B------:R-:W-:-:S04]  /*3bc0*/  LOP3.LUT R2, R9, UR10, RZ, 0x3c, !PT ;  /* 0x0000000a09027c12 */ /* 0x000fc8000f8e3cff */
[----:B-1----:R-:W-:-:S04]  /*3bd0*/  SHF.L.U32 R3, R2, 0x1f, RZ ;  /* 0x0000001f02037819 */ /* 0x002fc800000006ff */
[----:B------:R-:W1:Y:S02]  /*3be0*/  SYNCS.PHASECHK.TRANS64.TRYWAIT P0, [UR7], R3 ;  /* 0x00000003ff0075a7 */ /* 0x000e640008001107 */
[----:B-1----:R-:W-:Y:S05]  /*3bf0*/  @!P0 BRA `(.L_x_78) ;  /* 0x0000003800ec8947 */ /* 0x002fea0003800000 */
.L_x_141:
        /* <DEDUP_REMOVED lines=9> */
.L_x_143:
[----:B------:R-:W-:-:S04]  /*3c90*/  UIADD3 UR9, UPT, UPT, UR9, 0x1, URZ ;  /* 0x0000000109097890 */ /* 0x000fc8000fffe0ff */
[----:B------:R-:W-:-:S04]  /*3ca0*/  UISETP.NE.AND UP1, UPT, UR9, 0x4, UPT ;  /* 0x000000040900788c */ /* 0x000fc8000bf25270 */
[----:B------:R-:W-:Y:S02]  /*3cb0*/  USEL UR7, URZ, 0x1, UP1 ;  /* 0x00000001ff077887 */ /* 0x000fe40008800000 */
[----:B------:R-:W-:-:S04]  /*3cc0*/  USEL UR9, UR9, URZ, UP1 ;  /* 0x000000ff09097287 */ /* 0x000fc80008800000 */
[----:B------:R-:W-:Y:S01]  /*3cd0*/  ULEA UR9, UR9, UR5, 0x3 ;  /* 0x0000000509097291 */ /* 0x000fe2000f8e18ff */
[----:B-1----:R-:W-:-:S04]  /*3ce0*/  LOP3.LUT R3, R2, UR7, RZ, 0x3c, !PT ;  /* 0x0000000702037c12 */ /* 0x002fc8000f8e3cff */
[----:B------:R-:W-:Y:S01]  /*3cf0*/  SHF.L.U32 R3, R3, 0x1f, RZ ;  /* 0x0000001f03037819 */ /* 0x000fe200000006ff */
[----:B------:R-:W-:-:S04]  /*3d00*/  IMAD.U32 R0, RZ, RZ, UR9 ;  /* 0x00000009ff007e24 */ /* 0x000fc8000f8e00ff */
[----:B------:R1:W2:Y:S03]  /*3d10*/  SYNCS.PHASECHK.TRANS64.TRYWAIT P0, [R0+URZ], R3 ;  /* 0x00000003000075a7 */ /* 0x0002a600080011ff */
[----:B--2---:R-:W-:Y:S05]  /*3d20*/  @!P0 NANOSLEEP.SYNCS 0x989680 ;  /* 0x009896800000895d */ /* 0x004fea0003900000 */
[----:B------:R-:W2:Y:S02]  /*3d30*/  @!P0 SYNCS.PHASECHK.TRANS64 P0, [R0+URZ], R3 ;  /* 0x00000003000085a7 */ /* 0x000ea400080010ff */
[----:B--2---:R-:W-:Y:S05]  /*3d40*/  @P0 BRA `(.L_x_80) ;  /* 0x0000000000200947 */ /* 0x004fea0003800000 */
.L_x_81:
[----:B--2---:R2:W4:Y:S02]  /*3d50*/  SYNCS.PHASECHK.TRANS64.TRYWAIT P0, [R0+URZ], R3 ;  /* 0x00000003000075a7 */ /* 0x00452400080011ff */
[----:B----4-:R-:W-:Y:S05]  /*3d60*/  @!P0 NANOSLEEP.SYNCS 0x989680 ;  /* 0x009896800000895d */ /* 0x010fea0003900000 */
[----:B------:R-:W4:Y:S02]  /*3d70*/  @!P0 SYNCS.PHASECHK.TRANS64 P0, [R0+URZ], R3 ;  /* 0x00000003000085a7 */ /* 0x000f2400080010ff */
[----:B----4-:R-:W-:Y:S05]  /*3d80*/  @!P0 BRA `(.L_x_81) ;  /* 0xfffffffc00f08947 */ /* 0x010fea000383ffff */
[----:B------:R-:W-:Y:S05]  /*3d90*/  BRA `(.L_x_80) ;  /* 0x00000000000c7947 */ /* 0x000fea0003800000 */
.L_x_76:
[----:B------:R-:W-:-:S04]  /*3da0*/  UIADD3 UR5, UPT, UPT, UR8, 0xf0, URZ ;  /* 0x000000f008057890 */ /* 0x000fc8000fffe0ff */
[----:B------:R-:W-:-:S09]  /*3db0*/  UPRMT UR5, UR4, 0x654, UR5 ;  /* 0x0000065404057896 */ /* 0x000fd20008000005 */
[----:B------:R-:W-:Y:S03]  /*3dc0*/  SYNCS.ARRIVE.TRANS64.RED.A1T0 RZ, [UR5], RZ ;  /* 0x000000ffffff79a7 */ /* 0x000fe60008100405 */
.L_x_80:
[----:B-12---:R-:W-:Y:S01]  /*3dd0*/  SHF.L.U32 R3, RZ, 0x1f, RZ ;  /* 0x0000001fff037819 */ /* 0x006fe200000006ff */
[----:B------:R-:W-:Y:S01]  /*3de0*/  UIADD3 UR5, UPT, UPT, UR8, 0xf0, URZ ;  /* 0x000000f008057890 */ /* 0x000fe2000fffe0ff */
[----:B------:R-:W-:Y:S02]  /*3df0*/  PLOP3.LUT P0, PT, PT, PT, UP0, 0x80, 0x8 ;  /* 0x000000000008781c */ /* 0x000fe40003f0f008 */
[----:B------:R-:W1:Y:S02]  /*3e00*/  SYNCS.PHASECHK.TRANS64.TRYWAIT P1, [UR8+0xf0], R3 ;  /* 0x0000f003ff0075a7 */ /* 0x000e640008021108 */
[----:B-1----:R-:W-:Y:S09]  /*3e10*/  @!P1 BRA `(.L_x_82) ;  /* 0x0000003800949947 */ /* 0x002ff20003800000 */
.L_x_145:
[----:B------:R-:W-:Y:S01]  /*3e20*/  @!UP0 UPRMT UR5, UR4, 0x654, UR5 ;  /* 0x0000065404058896 */ /* 0x000fe20008000005 */
[----:B------:R-:W-:Y:S02]  /*3e30*/  UMOV UR8, 0xffff ;  /* 0x0000ffff00087882 */ /* 0x000fe40000000000 */
[----:B------:R-:W-:-:S06]  /*3e40*/  UMOV UR4, 0x1 ;  /* 0x0000000100047882 */ /* 0x000fcc0000000000 */
[----:B------:R-:W-:Y:S01]  /*3e50*/  @!P0 SYNCS.ARRIVE.TRANS64.RED.A1T0 RZ, [UR5], RZ ;  /* 0x000000ffffff89a7 */ /* 0x000fe20008100405 */
[----:B------:R-:W-:Y:S01]  /*3e60*/  NOP ;  /* 0x0000000000007918 */ /* 0x000fe20000000000 */
[----:B-1----:R-:W1:Y:S01]  /*3e70*/  LDS R0, [UR6+0x14] ;  /* 0x00001406ff007984 */ /* 0x002e620008000800 */
[----:B------:R-:W-:-:S04]  /*3e80*/  ULOP3.LUT UR5, UR24, 0xffff, URZ, 0xc0, !UPT ;  /* 0x0000ffff18057892 */ /* 0x000fc8000f8ec0ff */
[----:B------:R-:W-:-:S04]  /*3e90*/  USHF.R.U32.HI UR5, URZ, 0x5, UR5 ;  /* 0x00000005ff057899 */ /* 0x000fc80008011605 */
[----:B------:R-:W-:Y:S02]  /*3ea0*/  USHF.L.U32 UR8, UR8, UR5, URZ ;  /* 0x0000000508087299 */ /* 0x000fe400080006ff */
[----:B------:R-:W-:-:S04]  /*3eb0*/  USHF.L.U32 UR4, UR4, UR5, URZ ;  /* 0x0000000504047299 */ /* 0x000fc800080006ff */
[----:B-1----:R-:W-:-:S04]  /*3ec0*/  LOP3.LUT R0, R0, UR8, RZ, 0xc0, !PT ;  /* 0x0000000800007c12 */ /* 0x002fc8000f8ec0ff */
[----:B------:R-:W-:-:S13]  /*3ed0*/  ISETP.NE.AND P0, PT, R0, UR8, PT ;  /* 0x0000000800007c0c */ /* 0x000fda000bf05270 */
[----:B------:R-:W-:Y:S05]  /*3ee0*/  @P0 BRA `(.L_x_83) ;  /* 0x0000000000580947 */ /* 0x000fea0003800000 */
[----:B------:R-:W1:Y:S02]  /*3ef0*/  LDS R0, [UR6+0x18] ;  /* 0x00001806ff007984 */ /* 0x000e640008000800 */
[----:B-1----:R-:W-:-:S04]  /*3f00*/  LOP3.LUT R0, R0, UR4, RZ, 0xc0, !PT ;  /* 0x0000000400007c12 */ /* 0x002fc8000f8ec0ff */
[----:B------:R-:W-:-:S13]  /*3f10*/  ISETP.NE.AND P0, PT, R0, UR4, PT ;  /* 0x0000000400007c0c */ /* 0x000fda000bf05270 */
[----:B------:R-:W-:Y:S05]  /*3f20*/  @P0 BRA `(.L_x_84) ;  /* 0x00000000003c0947 */ /* 0x000fea0003800000 */
[----:B------:R-:W1:Y:S01]  /*3f30*/  S2R R2, SR_LANEID ;  /* 0x0000000000027919 */ /* 0x000e620000000000 */
[----:B------:R-:W-:Y:S01]  /*3f40*/  ULOP3.LUT UR8, URZ, UR8, URZ, 0x33, !UPT ;  /* 0x00000008ff087292 */ /* 0x000fe2000f8e33ff */
[----:B------:R-:W-:Y:S01]  /*3f50*/  LOP3.LUT R4, RZ, UR4, RZ, 0x33, !PT ;  /* 0x00000004ff047c12 */ /* 0x000fe2000f8e33ff */
[----:B------:R-:W-:Y:S02]  /*3f60*/  VOTEU.ANY UR7, UPT, PT ;  /* 0x0000000000077886 */ /* 0x000fe400038e0100 */
[----:B------:R-:W-:Y:S01]  /*3f70*/  UFLO.U32 UR7, UR7 ;  /* 0x00000007000772bd */ /* 0x000fe200080e0000 */
[----:B------:R-:W2:Y:S01]  /*3f80*/  REDUX UR4, R4 ;  /* 0x00000000040473c4 */ /* 0x000ea20000000000 */
[----:B------:R-:W-:-:S06]  /*3f90*/  IMAD.U32 R0, RZ, RZ, UR8 ;  /* 0x00000008ff007e24 */ /* 0x000fcc000f8e00ff */
[----:B------:R1:W-:Y:S01]  /*3fa0*/  UTCATOMSWS.AND URZ, UR8 ;  /* 0x0000000800ff79e3 */ /* 0x0003e20008000000 */
[----:B------:R-:W3:Y:S01]  /*3fb0*/  REDUX UR5, R0 ;  /* 0x00000000000573c4 */ /* 0x000ee20000000000 */
[----:B-1----:R-:W-:Y:S01]  /*3fc0*/  ISETP.EQ.U32.AND P0, PT, R2, UR7, PT ;  /* 0x0000000702007c0c */ /* 0x002fe2000bf02070 */
[----:B--2---:R-:W-:Y:S01]  /*3fd0*/  IMAD.U32 R2, RZ, RZ, UR4 ;  /* 0x00000004ff027e24 */ /* 0x004fe2000f8e00ff */
[----:B---3--:R-:W-:-:S11]  /*3fe0*/  MOV R3, UR5 ;  /* 0x0000000500037c02 */ /* 0x008fd60008000f00 */
[----:B------:R1:W-:Y:S04]  /*3ff0*/  @P0 ATOMS.AND RZ, [UR6+0x14], R3 ;  /* 0x00001403ffff098c */ /* 0x0003e8000a800006 */
[----:B------:R1:W-:Y:S01]  /*4000*/  @P0 ATOMS.AND RZ, [UR6+0x18], R2 ;  /* 0x00001802ffff098c */ /* 0x0003e2000a800006 */
[----:B------:R-:W-:Y:S05]  /*4010*/  BRA `(.L_x_85) ;  /* 0x0000000000147947 */ /* 0x000fea0003800000 */
.L_x_84:
[----:B------:R-:W-:Y:S02]  /*4020*/  MOV R2, 0x4040 ;  /* 0x0000404000027802 */ /* 0x000fe40000000f00 */
[----:B---345:R-:W-:Y:S05]  /*4030*/  CALL.REL.NOINC `($__internal_0_$__cuda_sm10x_tcgen05_guardrail_trap_col_being_dealloced_not_returned_by_alloc) ;  /* 0x0000003800a87944 */ /* 0x038fea0003c00000 */
[----:B------:R-:W-:Y:S05]  /*4040*/  BRA `(.L_x_85) ;  /* 0x0000000000087947 */ /* 0x000fea0003800000 */
.L_x_83:
[----:B------:R-:W-:Y:S02]  /*4050*/  MOV R2, 0x4070 ;  /* 0x0000407000027802 */ /* 0x000fe40000000f00 */
[----:B---345:R-:W-:Y:S05]  /*4060*/  CALL.REL.NOINC `($__internal_2_$__cuda_sm10x_tcgen05_guardrail_trap_unallocated_columns_being_dealloced) ;  /* 0x0000003800b47944 */ /* 0x038fea0003c00000 */
.L_x_85:
[----:B------:R-:W-:Y:S01]  /*4070*/  NOP ;  /* 0x0000000000007918 */ /* 0x000fe20000000000 */
[----:B----4-:R-:W-:Y:S05]  /*4080*/  EXIT ;  /* 0x000000000000794d */ /* 0x010fea0003800000 */
.L_x_56:
[----:B------:R-:W-:-:S09]  /*4090*/  UISETP.NE.OR UP5, UPT, UR10, 0x3, !UP5 ;  /* 0x000000030a00788c */ /* 0x000fd2000efa5670 */
[----:B------:R-:W-:Y:S05]  /*40a0*/  BRA.U UP5, `(.L_x_86) ;  /* 0x0000000905c87547 */ /* 0x000fea000b800000 */
[----:B------:R-:W1:Y:S01]  /*40b0*/  LDC R0, c[0x0][0xb30] ;  /* 0x0002cc00ff007b82 */ /* 0x000e620000000800 */
[----:B------:R-:W2:Y:S01]  /*40c0*/  LDCU.64 UR8, c[0x0][0x888] ;  /* 0x00011100ff0877ac */ /* 0x000ea20008000a00 */
[----:B------:R-:W-:Y:S01]  /*40d0*/  IMAD.MOV.U32 R30, RZ, RZ, 0x1 ;  /* 0x00000001ff1e7424 */ /* 0x000fe200078e00ff */
[----:B------:R-:W-:Y:S01]  /*40e0*/  CS2R R28, SRZ ;  /* 0x00000000001c7805 */ /* 0x000fe2000001ff00 */
[----:B------:R-:W-:Y:S01]  /*40f0*/  IMAD.MOV.U32 R25, RZ, RZ, 0x2000 ;  /* 0x00002000ff197424 */ /* 0x000fe200078e00ff */
[----:B------:R-:W3:Y:S03]  /*4100*/  LDCU.64 UR4, c[0x0][0x890] ;  /* 0x00011200ff0477ac */ /* 0x000ee60008000a00 */
[----:B------:R-:W4:Y:S01]  /*4110*/  LDC R19, c[0x0][0x370] ;  /* 0x0000dc00ff137b82 */ /* 0x000f220000000800 */
[----:B------:R-:W-:Y:S01]  /*4120*/  UMOV UR6, 0x400 ;  /* 0x0000040000067882 */ /* 0x000fe20000000000 */
[----:B------:R-:W-:-:S02]  /*4130*/  UPLOP3.LUT UP1, UPT, UPT, UPT, UPT, 0x40, 0x4 ;  /* 0x000000000004789c */ /* 0x000fc40003f2e870 */
[----:B------:R-:W-:-:S04]  /*4140*/  ULEA UR6, UR37, UR6, 0x18 ;  /* 0x0000000625067291 */ /* 0x000fc8000f8ec0ff */
[----:B------:R-:W4:Y:S01]  /*4150*/  LDC R2, c[0x0][0xb0c] ;  /* 0x0002c300ff027b82 */ /* 0x000f220000000800 */
[----:B--2---:R-:W-:Y:S02]  /*4160*/  UISETP.NE.U32.AND UP2, UPT, UR8, URZ, UPT ;  /* 0x000000ff0800728c */ /* 0x004fe4000bf45070 */
[----:B------:R-:W-:Y:S02]  /*4170*/  UIADD3 UR8, UPT, UPT, UR6, 0x50, URZ ;  /* 0x0000005006087890 */ /* 0x000fe4000fffe0ff */
[----:B---3--:R-:W-:-:S03]  /*4180*/  UISETP.NE.U32.AND UP3, UPT, UR4, URZ, UPT ;  /* 0x000000ff0400728c */ /* 0x008fc6000bf65070 */
[----:B------:R-:W2:Y:S01]  /*4190*/  LDC R18, c[0x0][0xb20] ;  /* 0x0002c800ff127b82 */ /* 0x000ea20000000800 */
[----:B-1----:R-:W-:Y:S01]  /*41a0*/  ISETP.NE.AND P1, PT, R0, 0x1, PT ;  /* 0x000000010000780c */ /* 0x002fe20003f25270 */
[----:B------:R-:W-:Y:S02]  /*41b0*/  UISETP.NE.AND.EX UP2, UPT, UR9, URZ, UPT, UP2 ;  /* 0x000000ff0900728c */ /* 0x000fe4000bf45320 */
[----:B------:R-:W-:Y:S02]  /*41c0*/  UPRMT UR37, UR37, 0x654, UR8 ;  /* 0x0000065425257896 */ /* 0x000fe40008000008 */
[----:B------:R-:W-:Y:S02]  /*41d0*/  UISETP.NE.AND.EX UP3, UPT, UR5, URZ, UPT, UP3 ;  /* 0x000000ff0500728c */ /* 0x000fe4000bf65330 */
[----:B------:R-:W1:Y:S08]  /*41e0*/  LDC.64 R32, c[0x0][0x348] ;  /* 0x0000d200ff207b82 */ /* 0x000e700000000a00 */
[----:B------:R-:W3:Y:S08]  /*41f0*/  LDC.64 R16, c[0x0][0xb10] ;  /* 0x0002c400ff107b82 */ /* 0x000ef00000000a00 */
[----:B------:R-:W1:Y:S08]  /*4200*/  LDC.64 R6, c[0x0][0xb18] ;  /* 0x0002c600ff067b82 */ /* 0x000e700000000a00 */
[----:B------:R-:W1:Y:S08]  /*4210*/  LDC.64 R4, c[0x0][0xb28] ;  /* 0x0002ca00ff047b82 */ /* 0x000e700000000a00 */
[----:B--2-4-:R-:W1:Y:S02]  /*4220*/  LDC R24, c[0x0][0x374] ;  /* 0x0000dd00ff187b82 */ /* 0x014e640000000800 */
.L_x_94:
[C---:B------:R-:W-:Y:S02]  /*4230*/  LEA R0, R29.reuse, UR6, 0x3 ;  /* 0x000000061d007c11 */ /* 0x040fe4000f8e18ff */
[----:B------:R-:W-:Y:S02]  /*4240*/  SHF.L.U32 R3, R28, 0x1f, RZ ;  /* 0x0000001f1c037819 */ /* 0x000fe400000006ff */
[----:B------:R-:W-:Y:S02]  /*4250*/  LEA R20, R29, UR6, 0x4 ;  /* 0x000000061d147c11 */ /* 0x000fe4000f8e20ff */
[----:B--2---:R-:W2:Y:S02]  /*4260*/  SYNCS.PHASECHK.TRANS64.TRYWAIT P0, [R0+URZ+0x70], R3 ;  /* 0x00007003000075a7 */ /* 0x004ea400080011ff */
[----:B--2---:R-:W-:Y:S05]  /*4270*/  @!P0 BRA `(.L_x_87) ;  /* 0x0000003400948947 */ /* 0x004fea0003800000 */
.L_x_146:
[----:B------:R-:W-:Y:S01]  /*4280*/  ISETP.GE.AND P0, PT, R72, 0x1, PT ;  /* 0x000000014800780c */ /* 0x000fe20003f06270 */
[----:B------:R-:W4:Y:S01]  /*4290*/  LDS.128 R20, [R20+0x100] ;  /* 0x0001000014147984 */ /* 0x000f220000000c00 */
[----:B------:R-:W-:Y:S01]  /*42a0*/  ISETP.NE.U32.AND P4, PT, RZ, UR4, PT ;  /* 0x00000004ff007c0c */ /* 0x000fe2000bf85070 */
[----:B--2---:R-:W-:Y:S01]  /*42b0*/  VIADD R0, R0, 0x80 ;  /* 0x0000008000007836 */ /* 0x004fe20000000000 */
[----:B------:R-:W-:Y:S02]  /*42c0*/  SHF.L.U32 R26, R30, 0x1f, RZ ;  /* 0x0000001f1e1a7819 */ /* 0x000fe400000006ff */
[----:B------:R-:W-:Y:S02]  /*42d0*/  ISETP.NE.AND.EX P4, PT, RZ, UR5, PT, P4 ;  /* 0x00000005ff007c0c */ /* 0x000fe4000bf85340 */
[----:B------:R-:W-:Y:S01]  /*42e0*/  PRMT R0, RZ, 0x654, R0 ;  /* 0x00000654ff007816 */ /* 0x000fe20000000000 */
[----:B------:R-:W-:Y:S01]  /*42f0*/  @!PT LDS RZ, [RZ] ;  /* 0x00000000fffff984 */ /* 0x000fe20000000800 */
[----:B------:R-:W-:Y:S01]  /*4300*/  @!PT LDS RZ, [RZ] ;  /* 0x00000000fffff984 */ /* 0x000fe20000000800 */
[----:B------:R-:W-:Y:S01]  /*4310*/  @!PT LDS RZ, [RZ] ;  /* 0x00000000fffff984 */ /* 0x000fe20000000800 */
[----:B------:R-:W-:Y:S01]  /*4320*/  @!PT LDS RZ, [RZ] ;  /* 0x00000000fffff984 */ /* 0x000fe20000000800 */
[----:B------:R2:W-:Y:S06]  /*4330*/  MEMBAR.ALL.CTA ;  /* 0x0000000000007992 */ /* 0x0005ec0000008000 */
[----:B--2---:R-:W2:Y:S02]  /*4340*/  FENCE.VIEW.ASYNC.S ;  /* 0x00000000000073c6 */ /* 0x004ea40000000000 */
[----:B--2---:R2:W-:Y:S01]  /*4350*/  SYNCS.ARRIVE.TRANS64.RED.A1T0 RZ, [R0+URZ], RZ ;  /* 0x000000ff00ff79a7 */ /* 0x0045e200081004ff */
[----:B----4-:R-:W-:Y:S11]  /*4360*/  LOP3.LUT P3, RZ, R22, 0x1, RZ, 0xc0, !PT ;  /* 0x0000000116ff7812 */ /* 0x010ff6000786c0ff */
[----:B------:R-:W-:Y:S02]  /*4370*/  @!UPT UIADD3 URZ, UPT, UPT, URZ, URZ, URZ ;  /* 0x000000fffffff290 */ /* 0x000fe4000fffe0ff */
[----:B------:R-:W-:Y:S02]  /*4380*/  @P3 MOV R13, R20 ;  /* 0x00000014000d3202 */ /* 0x000fe40000000f00 */
[----:B------:R-:W-:Y:S01]  /*4390*/  @P3 LOP3.LUT R8, R21, 0xffff, RZ, 0xc0, !PT ;  /* 0x0000ffff15083812 */ /* 0x000fe200078ec0ff */
[----:B--2---:R-:W-:Y:S06]  /*43a0*/  @!P0 BRA `(.L_x_88) ;  /* 0x0000000000a48947 */ /* 0x004fec0003800000 */
[----:B-1----:R-:W-:Y:S01]  /*43b0*/  IMAD.HI.U32 R31, R24, R7, RZ ;  /* 0x00000007181f7227 */ /* 0x002fe200078e00ff */
[----:B------:R-:W-:Y:S02]  /*43c0*/  ISETP.NE.AND P0, PT, R6, 0x1, PT ;  /* 0x000000010600780c */ /* 0x000fe40003f05270 */
[----:B------:R-:W-:Y:S01]  /*43d0*/  ISETP.NE.AND P2, PT, R72, 0x1, PT ;  /* 0x000000014800780c */ /* 0x000fe20003f45270 */
[----:B---3--:R-:W-:Y:S01]  /*43e0*/  IMAD.HI.U32 R34, R19, R16, RZ ;  /* 0x0000001013227227 */ /* 0x008fe200078e00ff */
[----:B------:R-:W-:Y:S02]  /*43f0*/  SHF.R.U32.HI R31, RZ, R18, R31 ;  /* 0x00000012ff1f7219 */ /* 0x000fe4000001161f */
[----:B------:R-:W-:Y:S01]  /*4400*/  ISETP.NE.AND P5, PT, R2, 0x1, PT ;  /* 0x000000010200780c */ /* 0x000fe20003fa5270 */
[----:B------:R-:W-:Y:S01]  /*4410*/  IMAD.HI.U32 R36, R13, R16, RZ ;  /* 0x000000100d247227 */ /* 0x000fe200078e00ff */
[----:B------:R-:W-:Y:S02]  /*4420*/  SHF.R.U32.HI R34, RZ, R17, R34 ;  /* 0x00000011ff227219 */ /* 0x000fe40000011622 */
[----:B------:R-:W-:Y:S01]  /*4430*/  SEL R3, R24, R31, !P0 ;  /* 0x0000001f18037207 */ /* 0x000fe20004000000 */
[C---:B------:R-:W-:Y:S01]  /*4440*/  IMAD.HI.U32 R31, R8.reuse, R7, RZ ;  /* 0x00000007081f7227 */ /* 0x040fe200078e00ff */
[----:B------:R-:W-:Y:S02]  /*4450*/  SEL R11, R19, R34, !P5 ;  /* 0x00000022130b7207 */ /* 0x000fe40006800000 */
[----:B------:R-:W-:Y:S01]  /*4460*/  SHF.R.U32.HI R36, RZ, R17, R36 ;  /* 0x00000011ff247219 */ /* 0x000fe20000011624 */
[----:B------:R-:W-:Y:S01]  /*4470*/  IMAD.HI.U32 R38, R3, R4, RZ ;  /* 0x0000000403267227 */ /* 0x000fe200078e00ff */
[----:B------:R-:W-:Y:S03]  /*4480*/  SHF.R.U32.HI R31, RZ, R18, R31 ;  /* 0x00000012ff1f7219 */ /* 0x000fe6000001161f */
[----:B------:R-:W-:Y:S01]  /*4490*/  IMAD.HI.U32 R34, R11, R4, RZ ;  /* 0x000000040b227227 */ /* 0x000fe200078e00ff */
[----:B------:R-:W-:Y:S02]  /*44a0*/  @P2 SHF.R.U32.HI R3, RZ, R5, R38 ;  /* 0x00000005ff032219 */ /* 0x000fe40000011626 */
[----:B------:R-:W-:Y:S02]  /*44b0*/  SEL R9, R8, R31, !P0 ;  /* 0x0000001f08097207 */ /* 0x000fe40004000000 */
[----:B------:R-:W-:Y:S01]  /*44c0*/  @P2 SHF.R.U32.HI R11, RZ, R5, R34 ;  /* 0x00000005ff0b2219 */ /* 0x000fe20000011622 */
[C---:B------:R-:W-:Y:S01]  /*44d0*/  IMAD R10, R72.reuse, R3, RZ ;  /* 0x00000003480a7224 */ /* 0x040fe200078e02ff */
[----:B------:R-:W-:Y:S01]  /*44e0*/  SEL R3, R13, R36, !P5 ;  /* 0x000000240d037207 */ /* 0x000fe20006800000 */
[C---:B------:R-:W-:Y:S03]  /*44f0*/  IMAD.HI.U32 R14, R9.reuse, R4, RZ ;  /* 0x00000004090e7227 */ /* 0x040fe600078e00ff */
[----:B------:R-:W-:Y:S01]  /*4500*/  ISETP.GE.AND P0, PT, R9, R10, PT ;  /* 0x0000000a0900720c */ /* 0x000fe20003f06270 */
[C---:B------:R-:W-:Y:S01]  /*4510*/  IMAD R12, R72.reuse, R11, RZ ;  /* 0x0000000b480c7224 */ /* 0x040fe200078e02ff */
[-C--:B------:R-:W-:Y:S04]  /*4520*/  SHF.R.U32.HI R14, RZ, R5.reuse, R14 ;  /* 0x00000005ff0e7219 */ /* 0x080fe8000001160e */
[----:B------:R-:W-:Y:S02]  /*4530*/  ISETP.GE.OR P0, PT, R3, R12, P0 ;  /* 0x0000000c0300720c */ /* 0x000fe40000706670 */
[----:B------:R-:W-:Y:S05]  /*4540*/  SEL R15, R9, R14, !P2 ;  /* 0x0000000e090f7207 */ /* 0x000fea0005000000 */
[----:B------:R-:W-:Y:S04]  /*4550*/  IMAD.MOV R14, RZ, RZ, -R15 ;  /* 0x000000ffff0e7224 */ /* 0x000fe800078e0a0f */
[----:B------:R-:W-:Y:S02]  /*4560*/  IMAD R14, R72, R14, R9 ;  /* 0x0000000e480e7224 */ /* 0x000fe400078e0209 */
[C---:B------:R-:W-:Y:S05]  /*4570*/  @!P0 IMAD.HI.U32 R10, R3.reuse, R4, RZ ;  /* 0x00000004030a8227 */ /* 0x040fea00078e00ff */
[----:B------:R-:W-:Y:S04]  /*4580*/  @!P0 SHF.R.U32.HI R10, RZ, R5, R10 ;  /* 0x00000005ff0a8219 */ /* 0x000fe8000001160a */
[----:B------:R-:W-:Y:S01]  /*4590*/  @!P0 SEL R0, R3, R10, !P2 ;  /* 0x0000000a03008207 */ /* 0x000fe20005000000 */
[----:B------:R-:W-:Y:S03]  /*45a0*/  IMAD.MOV R10, RZ, RZ, -R3 ;  /* 0x000000ffff0a7224 */ /* 0x000fe600078e0a03 */
[----:B------:R-:W-:Y:S01]  /*45b0*/  @!P0 IADD3 R15, PT, PT, R15, -R0, RZ ;  /* 0x800000000f0f8210 */ /* 0x000fe20007ffe0ff */
[----:B------:R-:W-:Y:S01]  /*45c0*/  @!P0 IMAD R0, R11, R14, R0 ;  /* 0x0000000e0b008224 */ /* 0x000fe200078e0200 */
[----:B------:R-:W-:Y:S01]  /*45d0*/  IADD3 R11, PT, PT, -R9, RZ, RZ ;  /* 0x000000ff090b7210 */ /* 0x000fe20007ffe1ff */
[----:B------:R-:W-:Y:S02]  /*45e0*/  IMAD R13, R2, R10, R13 ;  /* 0x0000000a020d7224 */ /* 0x000fe400078e020d */
[----:B------:R-:W-:Y:S02]  /*45f0*/  @!P0 IMAD R9, R15, R72, R3 ;  /* 0x000000480f098224 */ /* 0x000fe400078e0203 */
[----:B------:R-:W-:Y:S02]  /*4600*/  @!P0 IMAD.MOV.U32 R3, RZ, RZ, R0 ;  /* 0x000000ffff038224 */ /* 0x000fe400078e0000 */
[----:B------:R-:W-:Y:S02]  /*4610*/  IMAD R8, R6, R11, R8 ;  /* 0x0000000b06087224 */ /* 0x000fe400078e0208 */
[----:B------:R-:W-:Y:S02]  /*4620*/  IMAD R13, R3, R2, R13 ;  /* 0x00000002030d7224 */ /* 0x000fe400078e020d */
[----:B------:R-:W-:Y:S02]  /*4630*/  IMAD R8, R9, R6, R8 ;  /* 0x0000000609087224 */ /* 0x000fe400078e0208 */
.L_x_88:
[----:B------:R-:W-:Y:S05]  /*4640*/  BRA.U UP1, `(.L_x_89) ;  /* 0x0000000101107547 */ /* 0x000fea000b800000 */
[----:B------:R-:W-:Y:S04]  /*4650*/  MOV R0, UR7 ;  /* 0x0000000700007c02 */ /* 0x000fe80008000f00 */
[----:B------:R-:W-:Y:S04]  /*4660*/  SHF.L.U32 R3, R0, 0x1f, RZ ;  /* 0x0000001f00037819 */ /* 0x000fe800000006ff */
[----:B------:R-:W2:Y:S02]  /*4670*/  SYNCS.PHASECHK.TRANS64.TRYWAIT P0, [UR6+0x68], R3 ;  /* 0x00006803ff0075a7 */ /* 0x000ea40008001106 */
[----:B--2---:R-:W-:Y:S05]  /*4680*/  @!P0 BRA `(.L_x_90) ;  /* 0x0000003000a48947 */ /* 0x004fea0003800000 */
.L_x_89:
[----:B------:R-:W-:Y:S05]  /*4690*/  BRA.U !UP3, `(.L_x_91) ;  /* 0x000000010b347547 */ /* 0x000fea000b800000 */
[----:B------:R-:W-:Y:S01]  /*46a0*/  UPLOP3.LUT UP0, UPT, UPT, UPT, UP2, 0x80, 0x8 ;  /* 0x000000000008789c */ /* 0x000fe20003f0f020 */
[----:B--2---:R-:W-:Y:S02]  /*46b0*/  HFMA2 R0, -RZ, RZ, 0, 5.9604644775390625e-08 ;  /* 0x00000001ff007431 */ /* 0x004fe400000001ff */
[----:B------:R-:W-:Y:S03]  /*46c0*/  IMAD.MOV.U32 R165, RZ, RZ, 0x1 ;  /* 0x00000001ffa57424 */ /* 0x000fe600078e00ff */
[----:B------:R-:W-:Y:S05]  /*46d0*/  PLOP3.LUT P0, PT, PT, PT, UP0, 0x80, 0x8 ;  /* 0x000000000008781c */ /* 0x000fea0003f0f008 */
[----:B------:R-:W2:Y:S01]  /*46e0*/  @UP0 LDCU.64 UR10, c[0x0][0x888] ;  /* 0x00011100ff0a07ac */ /* 0x000ea20008000a00 */
[----:B------:R-:W-:Y:S07]  /*46f0*/  @UP0 UIMAD UR8, UR36, UR4, URZ ;  /* 0x00000004240802a4 */ /* 0x000fee000f8e02ff */
[----:B------:R-:W-:Y:S01]  /*4700*/  @!P0 PRMT R165, R0, 0x7610, R165 ;  /* 0x0000761000a58816 */ /* 0x000fe200000000a5 */
[----:B--2---:R-:W-:Y:S03]  /*4710*/  @UP0 UIMAD.WIDE UR10, UR8, 0x4, UR10 ;  /* 0x00000004080a08a5 */ /* 0x004fe6000f8e020a */
[----:B------:R-:W2:Y:S03]  /*4720*/  @!UP0 LDCU UR8, c[0x0][0x880] ;  /* 0x00011000ff0887ac */ /* 0x000ea60008000800 */
[----:B------:R-:W-:Y:S01]  /*4730*/  IMAD.U32 R10, RZ, RZ, UR10 ;  /* 0x0000000aff0a7e24 */ /* 0x000fe2000f8e00ff */
[----:B------:R-:W-:Y:S05]  /*4740*/  MOV R11, UR11 ;  /* 0x0000000b000b7c02 */ /* 0x000fea0008000f00 */
[----:B-----5:R4:W5:Y:S02]  /*4750*/  @P0 LDG.E R81, desc[UR40][R10.64] ;  /* 0x000000280a510981 */ /* 0x020964000c1e1900 */
[----:B--2-4-:R-:W-:Y:S07]  /*4760*/  @!P0 IMAD.U32 R81, RZ, RZ, UR8 ;  /* 0x00000008ff518e24 */ /* 0x014fee000f8e00ff */
.L_x_91:
[----:B-----5:R-:W-:Y:S01]  /*4770*/  @!P4 FSETP.EQ.AND P5, PT, R81, RZ, PT ;  /* 0x000000ff5100c20b */ /* 0x020fe20003fa2000 */
[----:B------:R-:W-:Y:S01]  /*4780*/  @!UPT UIADD3 URZ, UPT, UPT, URZ, URZ, URZ ;  /* 0x000000fffffff290 */ /* 0x000fe2000fffe0ff */
[----:B------:R-:W-:Y:S11]  /*4790*/  @!P4 BRA `(.L_x_92) ;  /* 0x000000000014c947 */ /* 0x000ff60003800000 */
[----:B------:R-:W-:Y:S02]  /*47a0*/  LOP3.LUT P0, RZ, R165, 0xff, RZ, 0xc0, !PT ;  /* 0x000000ffa5ff7812 */ /* 0x000fe4000780c0ff */
[----:B------:R-:W-:Y:S04]  /*47b0*/  PLOP3.LUT P5, PT, PT, PT, UP0, 0x80, 0x8 ;  /* 0x000000000008781c */ /* 0x000fe80003faf008 */
[----:B------:R-:W-:Y:S07]  /*47c0*/  PLOP3.LUT P5, PT, P5, PT, PT, 0x8, 0x80 ;  /* 0x000000000080781c */ /* 0x000fee0002fae170 */
[----:B------:R-:W-:Y:S11]  /*47d0*/  @P0 FSETP.EQ.AND P5, PT, R81, RZ, PT ;  /* 0x000000ff5100020b */ /* 0x000ff60003fa2000 */
[----:B------:R-:W-:Y:S02]  /*47e0*/  @!UPT UIADD3 URZ, UPT, UPT, URZ, URZ, URZ ;  /* 0x000000fffffff290 */ /* 0x000fe4000fffe0ff */
.L_x_92:
[----:B------:R-:W4:Y:S01]  /*47f0*/  SYNCS.PHASECHK.TRANS64.TRYWAIT P4, [UR6+0x58], R26 ;  /* 0x0000581aff0075a7 */ /* 0x000f220008081106 */
[----:B------:R-:W-:Y:S01]  /*4800*/  @P3 SHF.R.U32.HI R27, RZ, 0x10, R21 ;  /* 0x00000010ff1b3819 */ /* 0x000fe20000011615 */
[----:B------:R-:W-:Y:S01]  /*4810*/  VIADD R29, R29, 0x1 ;  /* 0x000000011d1d7836 */ /* 0x000fe20000000000 */
[----:B------:R-:W5:Y:S08]  /*4820*/  LDC.64 R14, c[0x0][0xb10] ;  /* 0x0002c400ff0e7b82 */ /* 0x000f700000000a00 */
[----:B------:R-:W1:Y:S08]  /*4830*/  LDC.64 R10, c[0x0][0xb18] ;  /* 0x0002c600ff0a7b82 */ /* 0x000e700000000a00 */
[----:B--2---:R-:W2:Y:S08]  /*4840*/  @!P1 LDC R0, c[0x0][0xb20] ;  /* 0x0002c800ff009b82 */ /* 0x004eb00000000800 */
[----:B------:R-:W3:Y:S01]  /*4850*/  @!P1 LDC R3, c[0x0][0xb0c] ;  /* 0x0002c300ff039b82 */ /* 0x000ee20000000800 */
[----:B-----5:R-:W-:Y:S05]  /*4860*/  @!P1 IMAD.HI.U32 R14, R13, R14, RZ ;  /* 0x0000000e0d0e9227 */ /* 0x020fea00078e00ff */
[----:B------:R-:W-:Y:S01]  /*4870*/  @!P1 SHF.R.U32.HI R14, RZ, R15, R14 ;  /* 0x0000000fff0e9219 */ /* 0x000fe2000001160e */
[----:B-1----:R-:W-:Y:S01]  /*4880*/  @!P1 IMAD.HI.U32 R11, R8, R11, RZ ;  /* 0x0000000b080b9227 */ /* 0x002fe200078e00ff */
[----:B------:R-:W-:Y:S04]  /*4890*/  @!P1 ISETP.NE.AND P0, PT, R10, 0x1, PT ;  /* 0x000000010a00980c */ /* 0x000fe80003f05270 */
[----:B--2---:R-:W-:Y:S02]  /*48a0*/  @!P1 SHF.R.U32.HI R9, RZ, R0, R11 ;  /* 0x00000000ff099219 */ /* 0x004fe4000001160b */
[----:B---3--:R-:W-:Y:S02]  /*48b0*/  @!P1 ISETP.NE.AND P2, PT, R3, 0x1, PT ;  /* 0x000000010300980c */ /* 0x008fe40003f45270 */
[----:B------:R-:W-:Y:S02]  /*48c0*/  @!P1 SEL R9, R8, R9, !P0 ;  /* 0x0000000908099207 */ /* 0x000fe40004000000 */
[----:B------:R-:W-:Y:S02]  /*48d0*/  ELECT P0, URZ, PT ;  /* 0x0000000000ff782f */ /* 0x000fe40003800000 */
[----:B------:R-:W-:Y:S05]  /*48e0*/  @!P1 SEL R14, R13, R14, !P2 ;  /* 0x0000000e0d0e9207 */ /* 0x000fea0005000000 */
[----:B------:R-:W-:Y:S02]  /*48f0*/  @!P1 IMAD.IADD R0, R9, 0x1, -R14 ;  /* 0x0000000109009824 */ /* 0x000fe400078e0a0e */
[----:B------:R-:W-:Y:S02]  /*4900*/  @!P1 IMAD.IADD R9, R14, 0x1, -R9 ;  /* 0x000000010e099824 */ /* 0x000fe400078e0a09 */
[----:B------:R-:W-:Y:S02]  /*4910*/  @!P1 IMAD R13, R0, R3, R13 ;  /* 0x00000003000d9224 */ /* 0x000fe400078e020d */
[----:B------:R-:W-:Y:S01]  /*4920*/  @!P1 IMAD R8, R9, R10, R8 ;  /* 0x0000000a09089224 */ /* 0x000fe200078e0208 */
[----:B----4-:R-:W-:Y:S06]  /*4930*/  @!P4 BRA `(.L_x_93) ;  /* 0x000000300010c947 */ /* 0x010fec0003800000 */
.L_x_149:
[----:B------:R-:W-:Y:S01]  /*4940*/  PLOP3.LUT P5, PT, P5, P0, PT, 0xf2, 0x2f ;  /* 0x00000000002f781c */ /* 0x000fe20002fa1e72 */
[----:B------:R-:W-:Y:S01]  /*4950*/  UMOV UR14, 0x0 ;  /* 0x00000000000e7882 */ /* 0x000fe20000000000 */
[----:B------:R-:W-:Y:S01]  /*4960*/  LOP3.LUT R30, R30, 0x1, RZ, 0x3c, !PT ;  /* 0x000000011e1e7812 */ /* 0x000fe200078e3cff */
[----:B------:R-:W-:Y:S01]  /*4970*/  UMOV UR15, 0x10000000 ;  /* 0x10000000000f7882 */ /* 0x000fe20000000000 */
[----:B------:R-:W-:Y:S01]  /*4980*/  UMOV UR12, UR36 ;  /* 0x00000024000c7c82 */ /* 0x000fe20008000000 */
[----:B------:R-:W-:Y:S08]  /*4990*/  @P3 R2UR UR36, R27 ;  /* 0x000000001b2432ca */ /* 0x000ff000000e0000 */
[----:B-1----:R-:W-:Y:S01]  /*49a0*/  @!P5 IADD3 R3, P0, PT, R32, 0x580, RZ ;  /* 0x000005802003d810 */ /* 0x002fe20007f1e0ff */
[----:B------:R-:W-:Y:S01]  /*49b0*/  @!P5 IMAD.SHL.U32 R164, R164, 0x40, RZ ;  /* 0x00000040a4a4d824 */ /* 0x000fe200078e00ff */
[----:B------:R-:W-:Y:S01]  /*49c0*/  VOTEU.ALL UP1, P5 ;  /* 0x0000000000ff7886 */ /* 0x000fe20002820000 */
[----:B------:R-:W-:Y:S01]  /*49d0*/  @!P5 IMAD.SHL.U32 R155, R155, 0x80, RZ ;  /* 0x000000809b9bd824 */ /* 0x000fe200078e00ff */
[----:B------:R-:W-:Y:S01]  /*49e0*/  @!P5 R2UR UR9, R3 ;  /* 0x000000000309d2ca */ /* 0x000fe200000e0000 */
[----:B------:R-:W-:Y:S01]  /*49f0*/  @!P5 IMAD.X R0, RZ, RZ, R33, P0 ;  /* 0x000000ffff00d224 */ /* 0x000fe200000e0621 */
[----:B------:R-:W-:Y:S01]  /*4a00*/  @!P5 R2UR UR10, R164 ;  /* 0x00000000a40ad2ca */ /* 0x000fe200000e0000 */
[----:B------:R-:W-:Y:S01]  /*4a10*/  IMAD.IADD R164, R8, 0x1, R143 ;  /* 0x0000000108a47824 */ /* 0x000fe200078e028f */
[----:B------:R-:W-:Y:S01]  /*4a20*/  @!P5 R2UR UR11, R155 ;  /* 0x000000009b0bd2ca */ /* 0x000fe200000e0000 */
[----:B------:R-:W-:Y:S01]  /*4a30*/  IMAD.IADD R155, R13, 0x1, R154 ;  /* 0x000000010d9b7824 */ /* 0x000fe200078e029a */
[----:B------:R-:W-:Y:S02]  /*4a40*/  @!P5 R2UR UR8, R0 ;  /* 0x000000000008d2ca */ /* 0x000fe400000e0000 */
[C---:B------:R-:W-:Y:S04]  /*4a50*/  ISETP.NE.AND P0, PT, R29.reuse, 0x2, PT ;  /* 0x000000021d00780c */ /* 0x040fe80003f05270 */
[----:B------:R-:W-:Y:S01]  /*4a60*/  SEL R3, RZ, 0x1, P0 ;  /* 0x00000001ff037807 */ /* 0x000fe20000000000 */
[----:B------:R-:W-:Y:S01]  /*4a70*/  IMAD.U32 R10, RZ, RZ, UR9 ;  /* 0x00000009ff0a7e24 */ /* 0x000fe2000f8e00ff */
[----:B------:R-:W-:Y:S01]  /*4a80*/  @!UP1 UIADD3 UR9, UPT, UPT, UR6, 0x50, URZ ;  /* 0x0000005006099890 */ /* 0x000fe2000fffe0ff */
[----:B------:R-:W-:Y:S02]  /*4a90*/  SEL R29, R29, RZ, P0 ;  /* 0x000000ff1d1d7207 */ /* 0x000fe40000000000 */
[----:B------:R-:W-:Y:S02]  /*4aa0*/  LOP3.LUT R28, R28, R3, RZ, 0x3c, !PT ;  /* 0x000000031c1c7212 */ /* 0x000fe400078e3cff */
[----:B------:R-:W-:Y:S01]  /*4ab0*/  IMAD.U32 R11, RZ, RZ, UR8 ;  /* 0x00000008ff0b7e24 */ /* 0x000fe2000f8e00ff */
[----:B------:R-:W-:Y:S01]  /*4ac0*/  @!P5 R2UR UR16, R10 ;  /* 0x000000000a10d2ca */ /* 0x000fe200000e0000 */
[----:B------:R-:W-:Y:S01]  /*4ad0*/  @!UP1 UIADD3 UR8, UPT, UPT, UR6, 0x200, URZ ;  /* 0x0000020006089890 */ /* 0x000fe2000fffe0ff */
[----:B------:R-:W-:Y:S02]  /*4ae0*/  VOTEU.ALL UP1, P5 ;  /* 0x0000000000ff7886 */ /* 0x000fe40002820000 */
[----:B------:R-:W-:Y:S11]  /*4af0*/  @!P5 R2UR UR17, R11 ;  /* 0x000000000b11d2ca */ /* 0x000ff600000e0000 */
[----:B------:R-:W-:Y:S02]  /*4b00*/  @!UPT UIADD3 URZ, UPT, UPT, URZ, URZ, URZ ;  /* 0x000000fffffff290 */ /* 0x000fe4000fffe0ff */
[----:B------:R2:W-:Y:S01]  /*4b10*/  @!UP1 UTMALDG.3D [UR8], [UR16], desc[UR14] ;  /* 0x00000e08100095b4 */ /* 0x0005e20008011000 */
[----:B------:R2:W-:Y:S01]  /*4b20*/  @!P5 SYNCS.ARRIVE.TRANS64.RED.A0TR RZ, [UR6+0x50], R25 ;  /* 0x00005019ffffd9a7 */ /* 0x0005e20008300406 */
[----:B------:R-:W-:Y:S01]  /*4b30*/  UPLOP3.LUT UP1, UPT, UPT, UPT, UPT, 0x80, 0x8 ;  /* 0x000000000008789c */ /* 0x000fe20003f2f070 */
[----:B------:R-:W-:Y:S01]  /*4b40*/  SYNCS.ARRIVE.TRANS64.RED.A1T0 RZ, [UR37], RZ ;  /* 0x000000ffffff79a7 */ /* 0x000fe20008100425 */
[----:B------:R-:W-:Y:S09]  /*4b50*/  @P3 BRA `(.L_x_94) ;  /* 0xfffffff400b43947 */ /* 0x000ff2000383ffff */
[----:B------:R-:W-:Y:S07]  /*4b60*/  MOV R0, UR6 ;  /* 0x0000000600007c02 */ /* 0x000fee0008000f00 */
.L_x_95:
[----:B-1----:R-:W-:-:S04]  /*4b70*/  SHF.L.U32 R3, R30, 0x1f, RZ ;  /* 0x0000001f1e037819 */ /* 0x002fc800000006ff */
[----:B------:R1:W3:Y:S03]  /*4b80*/  SYNCS.PHASECHK.TRANS64.TRYWAIT P0, [R0+URZ+0x58], R3 ;  /* 0x00005803000075a7 */ /* 0x0002e600080011ff */
[----:B---3--:R-:W-:Y:S05]  /*4b90*/  @!P0 NANOSLEEP.SYNCS 0x989680 ;  /* 0x009896800000895d */ /* 0x008fea0003900000 */
[----:B------:R-:W3:Y:S02]  /*4ba0*/  @!P0 SYNCS.PHASECHK.TRANS64 P0, [R0+URZ+0x58], R3 ;  /* 0x00005803000085a7 */ /* 0x000ee400080010ff */
[----:B--23--:R-:W-:Y:S05]  /*4bb0*/  @P0 EXIT ;  /* 0x000000000000094d */ /* 0x00cfea0003800000 */
[----:B------:R-:W-:Y:S05]  /*4bc0*/  BRA `(.L_x_95) ;  /* 0xfffffffc00e87947 */ /* 0x000fea000383ffff */
.L_x_86:
[----:B------:R-:W-:-:S06]  /*4bd0*/  UISETP.GE.AND UP1, UPT, UR10, 0x4, UPT ;  /* 0x000000040a00788c */ /* 0x000fcc000bf26270 */
[----:B------:R-:W-:-:S13]  /*4be0*/  PLOP3.LUT P0, PT, PT, PT, UP1, 0x80, 0x8 ;  /* 0x000000000008781c */ /* 0x000fda0003f0f018 */
[----:B------:R-:W-:Y:S05]  /*4bf0*/  @!P0 EXIT ;  /* 0x000000000000894d */ /* 0x000fea0003800000 */
[----:B------:R-:W-:Y:S01]  /*4c00*/  BAR.SYNC.DEFER_BLOCKING 0x6, 0xa0 ;  /* 0x0182800000007b1d */ /* 0x000fe20000010000 */
[C---:B------:R-:W-:Y:S02]  /*4c10*/  IMAD.SHL.U32 R3, R166.reuse, 0x40, RZ ;  /* 0x00000040a6037824 */ /* 0x040fe400078e00ff */
[----:B------:R-:W-:Y:S02]  /*4c20*/  HFMA2 R76, -RZ, RZ, 0, 0 ;  /* 0x00000000ff4c7431 */ /* 0x000fe400000001ff */
[C---:B------:R-:W-:Y:S01]  /*4c30*/  IMAD.SHL.U32 R168, R166.reuse, 0x8, RZ ;  /* 0x00000008a6a87824 */ /* 0x040fe200078e00ff */
[----:B------:R-:W-:Y:S01]  /*4c40*/  CS2R R174, SRZ ;  /* 0x0000000000ae7805 */ /* 0x000fe2000001ff00 */
[----:B------:R-:W-:Y:S01]  /*4c50*/  IMAD.U32 R79, R166, 0x10000, RZ ;  /* 0x00010000a64f7824 */ /* 0x000fe200078e00ff */
[----:B------:R-:W-:Y:S01]  /*4c60*/  UMOV UR43, 0x400 ;  /* 0x00000400002b7882 */ /* 0x000fe20000000000 */
[----:B------:R-:W-:Y:S01]  /*4c70*/  LOP3.LUT R5, R3, 0x180, RZ, 0xc0, !PT ;  /* 0x0000018003057812 */ /* 0x000fe200078ec0ff */
[----:B------:R-:W-:Y:S01]  /*4c80*/  ULEA UR43, UR37, UR43, 0x18 ;  /* 0x0000002b252b7291 */ /* 0x000fe2000f8ec0ff */
[----:B------:R-:W1:Y:S01]  /*4c90*/  LDC R167, c[0x0][0x370] ;  /* 0x0000dc00ffa77b82 */ /* 0x000e620000000800 */
[----:B------:R-:W-:Y:S01]  /*4ca0*/  LOP3.LUT R79, R79, 0x600000, RZ, 0xc0, !PT ;  /* 0x006000004f4f7812 */ /* 0x000fe200078ec0ff */
[----:B------:R-:W-:Y:S01]  /*4cb0*/  IMAD.MOV.U32 R182, RZ, RZ, RZ ;  /* 0x000000ffffb67224 */ /* 0x000fe200078e00ff */
[----:B------:R-:W-:Y:S01]  /*4cc0*/  LOP3.LUT R168, R5, 0x30, R168, 0xf8, !PT ;  /* 0x0000003005a87812 */ /* 0x000fe200078ef8a8 */
[----:B------:R-:W-:Y:S01]  /*4cd0*/  UIADD3 UR4, UPT, UPT, UR43, 0x2200, URZ ;  /* 0x000022002b047890 */ /* 0x000fe2000fffe0ff */
[----:B------:R-:W-:Y:S01]  /*4ce0*/  IMAD.MOV.U32 R173, RZ, RZ, RZ ;  /* 0x000000ffffad7224 */ /* 0x000fe200078e00ff */
[----:B------:R-:W2:Y:S01]  /*4cf0*/  LDCU.64 UR46, c[0x0][0x348] ;  /* 0x00006900ff2e77ac */ /* 0x000ea20008000a00 */
[----:B------:R-:W-:Y:S01]  /*4d00*/  LOP3.LUT R168, R168, 0x1e40, R3, 0xf8, !PT ;  /* 0x00001e40a8a87812 */ /* 0x000fe200078ef803 */
[----:B------:R-:W3:Y:S01]  /*4d10*/  LDC R74, c[0x0][0xb0c] ;  /* 0x0002c300ff4a7b82 */ /* 0x000ee20000000800 */
[----:B------:R-:W-:Y:S01]  /*4d20*/  IMAD.SHL.U32 R3, R166, 0x10, RZ ;  /* 0x00000010a6037824 */ /* 0x000fe200078e00ff */
[----:B------:R-:W-:Y:S01]  /*4d30*/  MOV R179, UR4 ;  /* 0x0000000400b37c02 */ /* 0x000fe20008000f00 */
[----:B------:R-:W4:Y:S03]  /*4d40*/  LDCU.64 UR38, c[0x0][0x888] ;  /* 0x00011100ff2677ac */ /* 0x000f260008000a00 */
[C---:B------:R-:W-:Y:S01]  /*4d50*/  LOP3.LUT R5, R3.reuse, 0x20, RZ, 0xc0, !PT ;  /* 0x0000002003057812 */ /* 0x040fe200078ec0ff */
[----:B------:R-:W2:Y:S01]  /*4d60*/  LDS R0, [UR43+0x120] ;  /* 0x0001202bff007984 */ /* 0x000ea20008000800 */
[----:B------:R-:W1:Y:S01]  /*4d70*/  LDC R170, c[0x0][0xb20] ;  /* 0x0002c800ffaa7b82 */ /* 0x000e620000000800 */
[----:B------:R-:W-:Y:S01]  /*4d80*/  LOP3.LUT R3, R3, 0x40, RZ, 0xc0, !PT ;  /* 0x0000004003037812 */ /* 0x000fe200078ec0ff */
[----:B------:R-:W-:-:S06]  /*4d90*/  UIADD3 UR42, UPT, UPT, UR43, 0x200, URZ ;  /* 0x000002002b2a7890 */ /* 0x000fcc000fffe0ff */
[----:B------:R-:W1:Y:S08]  /*4da0*/  LDC R73, c[0x0][0xb30] ;  /* 0x0002cc00ff497b82 */ /* 0x000e700000000800 */
[----:B------:R-:W1:Y:S08]  /*4db0*/  LDC.64 R152, c[0x0][0xb10] ;  /* 0x0002c400ff987b82 */ /* 0x000e700000000a00 */
[----:B------:R-:W1:Y:S08]  /*4dc0*/  LDC.64 R70, c[0x0][0xb18] ;  /* 0x0002c600ff467b82 */ /* 0x000e700000000a00 */
[----:B------:R-:W1:Y:S01]  /*4dd0*/  LDC.64 R148, c[0x0][0x888] ;  /* 0x00022200ff947b82 */ /* 0x000e620000000a00 */
[----:B--2---:R-:W-:-:S07]  /*4de0*/  IMAD.IADD R79, R0, 0x1, R79 ;  /* 0x00000001004f7824 */ /* 0x004fce00078e024f */
[----:B------:R-:W2:Y:S01]  /*4df0*/  LDC.64 R68, c[0x0][0xb28] ;  /* 0x0002ca00ff447b82 */ /* 0x000ea20000000a00 */
[----:B------:R-:W-:-:S05]  /*4e00*/  VIADD R0, R168, UR43 ;  /* 0x0000002ba8007c36 */ /* 0x000fca0008000000 */
[--C-:B------:R-:W-:Y:S02]  /*4e10*/  IADD3 R178, PT, PT, -R5, 0x200, R0.reuse ;  /* 0x0000020005b27810 */ /* 0x100fe40007ffe100 */
[----:B------:R-:W1:Y:S01]  /*4e20*/  LDC.64 R150, c[0x0][0x890] ;  /* 0x00022400ff967b82 */ /* 0x000e620000000a00 */
[----:B------:R-:W-:Y:S02]  /*4e30*/  IADD3 R177, PT, PT, -R3, 0x200, R0 ;  /* 0x0000020003b17810 */ /* 0x000fe40007ffe100 */
[----:B------:R-:W-:-:S05]  /*4e40*/  IMAD.IADD R176, R178, 0x1, -R3 ;  /* 0x00000001b2b07824 */ /* 0x000fca00078e0a03 */
[----:B------:R-:W1:Y:S08]  /*4e50*/  LDC.64 R146, c[0x0][0x8b0] ;  /* 0x00022c00ff927b82 */ /* 0x000e700000000a00 */
[----:B------:R-:W1:Y:S08]  /*4e60*/  LDC.64 R144, c[0x0][0x8a8] ;  /* 0x00022a00ff907b82 */ /* 0x000e700000000a00 */
[----:B---34-:R-:W1:Y:S02]  /*4e70*/  LDC R172, c[0x0][0x374] ;  /* 0x0000dd00ffac7b82 */ /* 0x018e640000000800 */
.L_x_113:
[----:B------:R-:W-:Y:S02]  /*4e80*/  LEA R0, R182, UR43, 0x3 ;  /* 0x0000002bb6007c11 */ /* 0x000fe4000f8e18ff */
[----:B------:R-:W-:Y:S02]  /*4e90*/  SHF.L.U32 R3, R174, 0x1f, RZ ;  /* 0x0000001fae037819 */ /* 0x000fe400000006ff */
[----:B------:R-:W-:Y:S02]  /*4ea0*/  LEA R16, R182, UR43, 0x4 ;  /* 0x0000002bb6107c11 */ /* 0x000fe4000f8e20ff */
[----:B------:R-:W3:Y:S02]  /*4eb0*/  SYNCS.PHASECHK.TRANS64.TRYWAIT P0, [R0+URZ+0x70], R3 ;  /* 0x00007003000075a7 */ /* 0x000ee400080011ff */
[----:B-123--:R-:W-:Y:S05]  /*4ec0*/  @!P0 BRA `(.L_x_96) ;  /* 0x0000002800c48947 */ /* 0x00efea0003800000 */
.L_x_150:
[----:B------:R-:W4:Y:S01]  /*4ed0*/  LDC.64 R12, c[0x0][0xb10] ;  /* 0x0002c400ff0c7b82 */ /* 0x000f220000000a00 */
[----:B------:R-:W2:Y:S01]  /*4ee0*/  LDS.128 R16, [R16+0x100] ;  /* 0x0001000010107984 */ /* 0x000ea20000000c00 */
[----:B-1----:R-:W-:Y:S01]  /*4ef0*/  ISETP.NE.AND P1, PT, R73, 0x1, PT ;  /* 0x000000014900780c */ /* 0x002fe20003f25270 */
[----:B---3--:R-:W-:Y:S01]  /*4f00*/  VIADD R0, R0, 0x80 ;  /* 0x0000008000007836 */ /* 0x008fe20000000000 */
[----:B------:R-:W-:Y:S04]  /*4f10*/  ISETP.GE.AND P0, PT, R72, 0x1, PT ;  /* 0x000000014800780c */ /* 0x000fe80003f06270 */
[----:B------:R-:W1:Y:S01]  /*4f20*/  LDC.64 R10, c[0x0][0xb18] ;  /* 0x0002c600ff0a7b82 */ /* 0x000e620000000a00 */
[----:B------:R-:W-:Y:S01]  /*4f30*/  PRMT R0, RZ, 0x654, R0 ;  /* 0x00000654ff007816 */ /* 0x000fe20000000000 */
[----:B------:R-:W-:Y:S01]  /*4f40*/  @!PT LDS RZ, [RZ] ;  /* 0x00000000fffff984 */ /* 0x000fe20000000800 */
[----:B------:R-:W-:Y:S01]  /*4f50*/  @!PT LDS RZ, [RZ] ;  /* 0x00000000fffff984 */ /* 0x000fe20000000800 */
[----:B------:R-:W-:Y:S01]  /*4f60*/  @!PT LDS RZ, [RZ] ;  /* 0x00000000fffff984 */ /* 0x000fe20000000800 */
[----:B------:R-:W-:Y:S01]  /*4f70*/  @!PT LDS RZ, [RZ] ;  /* 0x00000000fffff984 */ /* 0x000fe20000000800 */
[----:B------:R3:W-:Y:S06]  /*4f80*/  MEMBAR.ALL.CTA ;  /* 0x0000000000007992 */ /* 0x0007ec0000008000 */
[----:B---3--:R-:W3:Y:S01]  /*4f90*/  FENCE.VIEW.ASYNC.S ;  /* 0x00000000000073c6 */ /* 0x008ee20000000000 */
[----:B------:R-:W1:Y:S08]  /*4fa0*/  @!P1 LDC R14, c[0x0][0xb20] ;  /* 0x0002c800ff0e9b82 */ /* 0x000e700000000800 */
[----:B------:R-:W1:Y:S01]  /*4fb0*/  @!P1 LDC R9, c[0x0][0xb0c] ;  /* 0x0002c300ff099b82 */ /* 0x000e620000000800 */
[----:B---3--:R3:W-:Y:S01]  /*4fc0*/  SYNCS.ARRIVE.TRANS64.RED.A1T0 RZ, [R0+URZ], RZ ;  /* 0x000000ff00ff79a7 */ /* 0x0087e200081004ff */
[----:B--2---:R-:W-:Y:S04]  /*4fd0*/  LOP3.LUT P4, RZ, R18, 0x1, RZ, 0xc0, !PT ;  /* 0x0000000112ff7812 */ /* 0x004fe8000788c0ff */
[----:B------:R-:W-:Y:S09]  /*4fe0*/  P2R R180, PR, RZ, 0x10 ;  /* 0x00000010ffb47803 */ /* 0x000ff20000000000 */
[----:B------:R-:W-:Y:S02]  /*4ff0*/  @P4 MOV R77, R16 ;  /* 0x00000010004d4202 */ /* 0x000fe40000000f00 */
[----:B------:R-:W-:Y:S01]  /*5000*/  @P4 LOP3.LUT R75, R17, 0xffff, RZ, 0xc0, !PT ;  /* 0x0000ffff114b4812 */ /* 0x000fe200078ec0ff */
[----:B---34-:R-:W-:Y:S06]  /*5010*/  @!P0 BRA `(.L_x_97) ;  /* 0x0000000000a48947 */ /* 0x018fec0003800000 */
[----:B------:R-:W-:Y:S01]  /*5020*/  IMAD.HI.U32 R21, R172, R71, RZ ;  /* 0x00000047ac157227 */ /* 0x000fe200078e00ff */
[----:B------:R-:W-:Y:S02]  /*5030*/  ISETP.NE.AND P0, PT, R70, 0x1, PT ;  /* 0x000000014600780c */ /* 0x000fe40003f05270 */
[----:B------:R-:W-:Y:S01]  /*5040*/  ISETP.NE.AND P2, PT, R72, 0x1, PT ;  /* 0x000000014800780c */ /* 0x000fe20003f45270 */
[----:B------:R-:W-:Y:S01]  /*5050*/  IMAD.HI.U32 R20, R167, R152, RZ ;  /* 0x00000098a7147227 */ /* 0x000fe200078e00ff */
[----:B------:R-:W-:Y:S02]  /*5060*/  SHF.R.U32.HI R21, RZ, R170, R21 ;  /* 0x000000aaff157219 */ /* 0x000fe40000011615 */
[----:B------:R-:W-:Y:S01]  /*5070*/  ISETP.NE.AND P3, PT, R74, 0x1, PT ;  /* 0x000000014a00780c */ /* 0x000fe20003f65270 */
[----:B------:R-:W-:Y:S01]  /*5080*/  IMAD.HI.U32 R24, R77, R152, RZ ;  /* 0x000000984d187227 */ /* 0x000fe200078e00ff */
[----:B------:R-:W-:Y:S02]  /*5090*/  SHF.R.U32.HI R20, RZ, R153, R20 ;  /* 0x00000099ff147219 */ /* 0x000fe40000011614 */
[----:B------:R-:W-:Y:S01]  /*50a0*/  SEL R3, R172, R21, !P0 ;  /* 0x00000015ac037207 */ /* 0x000fe20004000000 */
[----:B------:R-:W-:Y:S01]  /*50b0*/  IMAD.HI.U32 R21, R75, R71, RZ ;  /* 0x000000474b157227 */ /* 0x000fe200078e00ff */
[----:B------:R-:W-:Y:S02]  /*50c0*/  SEL R7, R167, R20, !P3 ;  /* 0x00000014a7077207 */ /* 0x000fe40005800000 */
[----:B------:R-:W-:Y:S01]  /*50d0*/  SHF.R.U32.HI R24, RZ, R153, R24 ;  /* 0x00000099ff187219 */ /* 0x000fe20000011618 */
[-C--:B------:R-:W-:Y:S04]  /*50e0*/  IMAD.HI.U32 R20, R3, R68.reuse, RZ ;  /* 0x0000004403147227 */ /* 0x080fe800078e00ff */
[----:B------:R-:W-:Y:S01]  /*50f0*/  IMAD.HI.U32 R22, R7, R68, RZ ;  /* 0x0000004407167227 */ /* 0x000fe200078e00ff */
[-C--:B------:R-:W-:Y:S02]  /*5100*/  @P2 SHF.R.U32.HI R3, RZ, R69.reuse, R20 ;  /* 0x00000045ff032219 */ /* 0x080fe40000011614 */
[----:B------:R-:W-:Y:S02]  /*5110*/  SHF.R.U32.HI R20, RZ, R170, R21 ;  /* 0x000000aaff147219 */ /* 0x000fe40000011615 */
[----:B------:R-:W-:Y:S01]  /*5120*/  @P2 SHF.R.U32.HI R7, RZ, R69, R22 ;  /* 0x00000045ff072219 */ /* 0x000fe20000011616 */
[C---:B------:R-:W-:Y:S01]  /*5130*/  IMAD R2, R72.reuse, R3, RZ ;  /* 0x0000000348027224 */ /* 0x040fe200078e02ff */
[----:B------:R-:W-:Y:S02]  /*5140*/  SEL R5, R75, R20, !P0 ;  /* 0x000000144b057207 */ /* 0x000fe40004000000 */
[----:B------:R-:W-:Y:S01]  /*5150*/  SEL R3, R77, R24, !P3 ;  /* 0x000000184d037207 */ /* 0x000fe20005800000 */
[----:B------:R-:W-:Y:S01]  /*5160*/  IMAD R4, R72, R7, RZ ;  /* 0x0000000748047224 */ /* 0x000fe200078e02ff */
[C---:B------:R-:W-:Y:S01]  /*5170*/  ISETP.GE.AND P0, PT, R5.reuse, R2, PT ;  /* 0x000000020500720c */ /* 0x040fe20003f06270 */
[----:B------:R-:W-:Y:S03]  /*5180*/  IMAD.HI.U32 R6, R5, R68, RZ ;  /* 0x0000004405067227 */ /* 0x000fe600078e00ff */
[----:B------:R-:W-:Y:S01]  /*5190*/  ISETP.GE.OR P0, PT, R3, R4, P0 ;  /* 0x000000040300720c */ /* 0x000fe20000706670 */
[----:B------:R-:W-:Y:S01]  /*51a0*/  IMAD.MOV R4, RZ, RZ, -R3 ;  /* 0x000000ffff047224 */ /* 0x000fe200078e0a03 */
[-C--:B------:R-:W-:Y:S03]  /*51b0*/  SHF.R.U32.HI R6, RZ, R69.reuse, R6 ;  /* 0x00000045ff067219 */ /* 0x080fe60000011606 */
[----:B------:R-:W-:Y:S01]  /*51c0*/  IMAD R77, R74, R4, R77 ;  /* 0x000000044a4d7224 */ /* 0x000fe200078e024d */
[----:B------:R-:W-:Y:S05]  /*51d0*/  SEL R15, R5, R6, !P2 ;  /* 0x00000006050f7207 */ /* 0x000fea0005000000 */
[----:B------:R-:W-:Y:S02]  /*51e0*/  IMAD.MOV R6, RZ, RZ, -R15 ;  /* 0x000000ffff067224 */ /* 0x000fe400078e0a0f */
[C---:B------:R-:W-:Y:S04]  /*51f0*/  @!P0 IMAD.HI.U32 R2, R3.reuse, R68, RZ ;  /* 0x0000004403028227 */ /* 0x040fe800078e00ff */
[----:B------:R-:W-:Y:S01]  /*5200*/  IMAD R6, R72, R6, R5 ;  /* 0x0000000648067224 */ /* 0x000fe200078e0205 */
[----:B------:R-:W-:Y:S04]  /*5210*/  @!P0 SHF.R.U32.HI R2, RZ, R69, R2 ;  /* 0x00000045ff028219 */ /* 0x000fe80000011602 */
[----:B------:R-:W-:Y:S02]  /*5220*/  @!P0 SEL R0, R3, R2, !P2 ;  /* 0x0000000203008207 */ /* 0x000fe40005000000 */
[----:B------:R-:W-:Y:S02]  /*5230*/  IADD3 R2, PT, PT, -R5, RZ, RZ ;  /* 0x000000ff05027210 */ /* 0x000fe40007ffe1ff */
[----:B------:R-:W-:Y:S01]  /*5240*/  @!P0 IADD3 R8, PT, PT, R15, -R0, RZ ;  /* 0x800000000f088210 */ /* 0x000fe20007ffe0ff */
[----:B------:R-:W-:Y:S02]  /*5250*/  @!P0 IMAD R0, R7, R6, R0 ;  /* 0x0000000607008224 */ /* 0x000fe400078e0200 */
[----:B------:R-:W-:Y:S02]  /*5260*/  IMAD R75, R70, R2, R75 ;  /* 0x00000002464b7224 */ /* 0x000fe400078e024b */
[----:B------:R-:W-:Y:S02]  /*5270*/  @!P0 IMAD R5, R8, R72, R3 ;  /* 0x0000004808058224 */ /* 0x000fe400078e0203 */
[----:B------:R-:W-:Y:S04]  /*5280*/  @!P0 IMAD.MOV.U32 R3, RZ, RZ, R0 ;  /* 0x000000ffff038224 */ /* 0x000fe800078e0000 */
[----:B------:R-:W-:Y:S02]  /*5290*/  IMAD R77, R3, R74, R77 ;  /* 0x0000004a034d7224 */ /* 0x000fe400078e024d */
[----:B------:R-:W-:Y:S07]  /*52a0*/  IMAD R75, R5, R70, R75 ;  /* 0x00000046054b7224 */ /* 0x000fee00078e024b */
.L_x_97:
[----:B------:R-:W-:Y:S01]  /*52b0*/  @!P1 IMAD.HI.U32 R0, R77, R12, RZ ;  /* 0x0000000c4d009227 */ /* 0x000fe200078e00ff */
[----:B-1----:R-:W-:Y:S01]  /*52c0*/  @!P1 ISETP.NE.AND P0, PT, R10, 0x1, PT ;  /* 0x000000010a00980c */ /* 0x002fe20003f05270 */
[----:B------:R-:W-:Y:S01]  /*52d0*/  ULOP3.LUT UP0, URZ, UR42, 0x1b0, URZ, 0xc0, !UPT ;  /* 0x000001b02aff7892 */ /* 0x000fe2000f80c0ff */
[----:B------:R-:W-:Y:S01]  /*52e0*/  @!P1 ISETP.NE.AND P2, PT, R9, 0x1, PT ;  /* 0x000000010900980c */ /* 0x000fe20003f45270 */
[----:B------:R-:W-:Y:S01]  /*52f0*/  @!P1 IMAD.HI.U32 R3, R75, R11, RZ ;  /* 0x0000000b4b039227 */ /* 0x000fe200078e00ff */
[----:B------:R-:W-:Y:S02]  /*5300*/  @!P1 SHF.R.U32.HI R0, RZ, R13, R0 ;  /* 0x0000000dff009219 */ /* 0x000fe40000011600 */
[----:B------:R-:W-:Y:S01]  /*5310*/  @P4 SHF.R.U32.HI R171, RZ, 0x10, R17 ;  /* 0x00000010ffab4819 */ /* 0x000fe20000011611 */
[----:B------:R-:W-:Y:S01]  /*5320*/  VIADD R182, R182, 0x1 ;  /* 0x00000001b6b67836 */ /* 0x000fe20000000000 */
[----:B------:R-:W-:Y:S02]  /*5330*/  @!P1 SHF.R.U32.HI R2, RZ, R14, R3 ;  /* 0x0000000eff029219 */ /* 0x000fe40000011603 */
[----:B------:R-:W-:Y:S02]  /*5340*/  @!P1 SEL R3, R77, R0, !P2 ;  /* 0x000000004d039207 */ /* 0x000fe40005000000 */
[----:B------:R-:W-:Y:S05]  /*5350*/  @!P1 SEL R2, R75, R2, !P0 ;  /* 0x000000024b029207 */ /* 0x000fea0004000000 */
[----:B------:R-:W-:Y:S02]  /*5360*/  @!P1 IMAD.IADD R0, R2, 0x1, -R3 ;  /* 0x0000000102009824 */ /* 0x000fe400078e0a03 */
[----:B------:R-:W-:Y:S02]  /*5370*/  @!P1 IMAD.IADD R2, R3, 0x1, -R2 ;  /* 0x0000000103029824 */ /* 0x000fe400078e0a02 */
[----:B------:R-:W-:Y:S02]  /*5380*/  @!P1 IMAD R77, R0, R9, R77 ;  /* 0x00000009004d9224 */ /* 0x000fe400078e024d */
[----:B------:R-:W-:Y:S01]  /*5390*/  @!P1 IMAD R75, R2, R10, R75 ;  /* 0x0000000a024b9224 */ /* 0x000fe200078e024b */
[----:B------:R-:W-:Y:S06]  /*53a0*/  BRA.U !UP0, `(.L_x_98) ;  /* 0x0000000108407547 */ /* 0x000fec000b800000 */
[----:B------:R-:W1:Y:S01]  /*53b0*/  LDCU.64 UR8, c[0x4][0x80] ;  /* 0x01001000ff0877ac */ /* 0x000e620008000a00 */
[----:B------:R-:W-:Y:S01]  /*53c0*/  MOV R3, 0x0 ;  /* 0x0000000000037802 */ /* 0x000fe20000000f00 */
[----:B------:R-:W-:Y:S02]  /*53d0*/  HFMA2 R12, -RZ, RZ, 0, 5.9604644775390625e-08 ;  /* 0x00000001ff0c7431 */ /* 0x000fe400000001ff */
[----:B------:R-:W-:Y:S02]  /*53e0*/  IMAD.MOV.U32 R8, RZ, RZ, 0x70 ;  /* 0x00000070ff087424 */ /* 0x000fe400078e00ff */
[----:B------:R-:W-:Y:S01]  /*53f0*/  IMAD.MOV.U32 R13, RZ, RZ, RZ ;  /* 0x000000ffff0d7224 */ /* 0x000fe200078e00ff */
[----:B------:R-:W2:Y:S01]  /*5400*/  LDCU.64 UR6, c[0x4][0x88] ;  /* 0x01001100ff0677ac */ /* 0x000ea20008000a00 */
[----:B------:R-:W3:Y:S01]  /*5410*/  LDC.64 R2, c[0x4][R3] ;  /* 0x0100000003027b82 */ /* 0x000ee20000000a00 */
[----:B------:R-:W4:Y:S01]  /*5420*/  LDCU.64 UR4, c[0x4][0x8] ;  /* 0x01000100ff0477ac */ /* 0x000f220008000a00 */
[----:B-1----:R-:W-:Y:S01]  /*5430*/  MOV R5, UR9 ;  /* 0x0000000900057c02 */ /* 0x002fe20008000f00 */
[----:B------:R-:W-:Y:S01]  /*5440*/  IMAD.U32 R4, RZ, RZ, UR8 ;  /* 0x00000008ff047e24 */ /* 0x000fe2000f8e00ff */
[----:B--2---:R-:W-:Y:S01]  /*5450*/  MOV R7, UR7 ;  /* 0x0000000700077c02 */ /* 0x004fe20008000f00 */
[----:B------:R-:W-:Y:S01]  /*5460*/  IMAD.U32 R6, RZ, RZ, UR6 ;  /* 0x00000006ff067e24 */ /* 0x000fe2000f8e00ff */
[----:B----4-:R-:W-:Y:S01]  /*5470*/  MOV R11, UR5 ;  /* 0x00000005000b7c02 */ /* 0x010fe20008000f00 */
[----:B------:R-:W-:Y:S02]  /*5480*/  IMAD.U32 R10, RZ, RZ, UR4 ;  /* 0x00000004ff0a7e24 */ /* 0x000fe4000f8e00ff */
[----:B------:R-:W-:Y:S07]  /*5490*/  LEPC R20, `(.L_x_98) ;  /* 0x000000001014794e */ /* 0x000fee0000000000 */
[----:B---3-5:R-:W-:Y:S05]  /*54a0*/  CALL.ABS.NOINC R2 ;  /* 0x0000000002007343 */ /* 0x028fea0003c00000 */
.L_x_98:
[----:B------:R-:W-:Y:S01]  /*54b0*/  LOP3.LUT P0, RZ, R179, 0x1b0, RZ, 0xc0, !PT ;  /* 0x000001b0b3ff7812 */ /* 0x000fe2000780c0ff */
[----:B------:R-:W-:Y:S11]  /*54c0*/  BSSY.RECONVERGENT B6, `(.L_x_99) ;  /* 0x0000013000067945 */ /* 0x000ff60003800200 */
[----:B------:R-:W-:Y:S01]  /*54d0*/  @!UPT UIADD3 URZ, UPT, UPT, URZ, URZ, URZ ;  /* 0x000000fffffff290 */ /* 0x000fe2000fffe0ff */
[----:B------:R-:W-:Y:S05]  /*54e0*/  @!P0 BRA `(.L_x_100) ;  /* 0x0000000000408947 */ /* 0x000fea0003800000 */
        /* <DEDUP_REMOVED lines=16> */
.L_x_100:
[----:B------:R-:W-:Y:S05]  /*55f0*/  BSYNC.RECONVERGENT B6 ;  /* 0x0000000000067941 */ /* 0x000fea0003800200 */
.L_x_99:
[----:B------:R-:W-:Y:S01]  /*5600*/  ISETP.NE.U32.AND P3, PT, R150, RZ, PT ;  /* 0x000000ff9600720c */ /* 0x000fe20003f65070 */
[----:B------:R-:W-:Y:S01]  /*5610*/  UISETP.NE.AND UP1, UPT, UR44, URZ, UPT ;  /* 0x000000ff2c00728c */ /* 0x000fe2000bf25270 */
[----:B------:R-:W-:Y:S02]  /*5620*/  ISETP.NE.U32.AND P4, PT, R146, RZ, PT ;  /* 0x000000ff9200720c */ /* 0x000fe40003f85070 */
[----:B------:R-:W-:Y:S02]  /*5630*/  ISETP.NE.AND.EX P3, PT, R151, RZ, PT, P3 ;  /* 0x000000ff9700720c */ /* 0x000fe40003f65330 */
[----:B------:R-:W-:Y:S02]  /*5640*/  PLOP3.LUT P1, PT, PT, PT, PT, 0x8, 0x80 ;  /* 0x000000000080781c */ /* 0x000fe40003f2e170 */
[----:B------:R-:W-:Y:S02]  /*5650*/  PLOP3.LUT P0, PT, PT, PT, UP1, 0x80, 0x8 ;  /* 0x000000000008781c */ /* 0x000fe40003f0f018 */
[----:B------:R-:W-:Y:S02]  /*5660*/  ISETP.NE.AND.EX P4, PT, R147, RZ, PT, P4 ;  /* 0x000000ff9300720c */ /* 0x000fe40003f85340 */
[----:B------:R-:W1:Y:S09]  /*5670*/  @UP1 LDCU.64 UR4, c[0x0][0x888] ;  /* 0x00011100ff0417ac */ /* 0x000e720008000a00 */
[----:B------:R-:W-:Y:S01]  /*5680*/  @P0 PLOP3.LUT P1, PT, P3, PT, PT, 0x80, 0x8 ;  /* 0x000000000008081c */ /* 0x000fe20001f2f070 */
[----:B-1----:R-:W-:Y:S04]  /*5690*/  @UP1 UISETP.NE.U32.AND UP0, UPT, UR4, URZ, UPT ;  /* 0x000000ff0400128c */ /* 0x002fe8000bf05070 */
[----:B------:R-:W-:Y:S04]  /*56a0*/  @UP1 UISETP.NE.AND.EX UP0, UPT, UR5, URZ, UPT, UP0 ;  /* 0x000000ff0500128c */ /* 0x000fe8000bf05300 */
[----:B------:R-:W-:Y:S01]  /*56b0*/  @UP1 USEL UR4, URZ, 0xffffffff, UP0 ;  /* 0xffffffffff041887 */ /* 0x000fe20008000000 */
[----:B------:R-:W-:Y:S11]  /*56c0*/  @!P3 BRA `(.L_x_101) ;  /* 0x00000000002cb947 */ /* 0x000ff60003800000 */
[----:B------:R-:W-:Y:S01]  /*56d0*/  ISETP.NE.U32.AND P2, PT, R148, RZ, PT ;  /* 0x000000ff9400720c */ /* 0x000fe20003f45070 */
[----:B------:R-:W-:Y:S03]  /*56e0*/  IMAD.MOV.U32 R165, RZ, RZ, 0x1 ;  /* 0x00000001ffa57424 */ /* 0x000fe600078e00ff */
[----:B------:R-:W-:Y:S11]  /*56f0*/  ISETP.NE.AND.EX P2, PT, R149, RZ, PT, P2 ;  /* 0x000000ff9500720c */ /* 0x000ff60003f45320 */
[----:B------:R-:W-:Y:S02]  /*5700*/  @!UPT UIADD3 URZ, UPT, UPT, URZ, URZ, URZ ;  /* 0x000000fffffff290 */ /* 0x000fe4000fffe0ff */
[----:B------:R-:W1:Y:S01]  /*5710*/  @P2 LDC.64 R2, c[0x0][0x888] ;  /* 0x00022200ff022b82 */ /* 0x000e620000000a00 */
[----:B------:R-:W-:Y:S04]  /*5720*/  @P2 IMAD R0, R150, UR36, RZ ;  /* 0x0000002496002c24 */ /* 0x000fe8000f8e02ff */
[----:B-1----:R-:W-:Y:S04]  /*5730*/  @P2 IMAD.WIDE R2, R0, 0x4, R2 ;  /* 0x0000000400022825 */ /* 0x002fe800078e0202 */
[----:B------:R-:W-:Y:S01]  /*5740*/  HFMA2 R0, -RZ, RZ, 0, 5.9604644775390625e-08 ;  /* 0x00000001ff007431 */ /* 0x000fe200000001ff */
[----:B-----5:R1:W5:Y:S04]  /*5750*/  @P2 LDG.E R81, desc[UR40][R2.64] ;  /* 0x0000002802512981 */ /* 0x020368000c1e1900 */
[----:B------:R-:W-:Y:S01]  /*5760*/  @!P2 PRMT R165, R0, 0x7610, R165 ;  /* 0x0000761000a5a816 */ /* 0x000fe200000000a5 */
[----:B-1----:R-:W2:Y:S06]  /*5770*/  @!P2 LDC R81, c[0x0][0x880] ;  /* 0x00022000ff51ab82 */ /* 0x002eac0000000800 */
.L_x_101:
[----:B------:R-:W-:Y:S05]  /*5780*/  @!P4 BRA `(.L_x_102) ;  /* 0x000000000020c947 */ /* 0x000fea0003800000 */
[----:B------:R-:W-:Y:S04]  /*5790*/  ISETP.NE.U32.AND P2, PT, R144, RZ, PT ;  /* 0x000000ff9000720c */ /* 0x000fe80003f45070 */
[----:B------:R-:W-:Y:S11]  /*57a0*/  ISETP.NE.AND.EX P2, PT, R145, RZ, PT, P2 ;  /* 0x000000ff9100720c */ /* 0x000ff60003f45320 */
[----:B------:R-:W-:Y:S02]  /*57b0*/  @!UPT UIADD3 URZ, UPT, UPT, URZ, URZ, URZ ;  /* 0x000000fffffff290 */ /* 0x000fe4000fffe0ff */
[----:B------:R-:W1:Y:S01]  /*57c0*/  @P2 LDC.64 R2, c[0x0][0x8a8] ;  /* 0x00022a00ff022b82 */ /* 0x000e620000000a00 */
[----:B------:R-:W-:Y:S04]  /*57d0*/  @P2 IMAD R0, R146, UR36, RZ ;  /* 0x0000002492002c24 */ /* 0x000fe8000f8e02ff */
[----:B-1----:R-:W-:Y:S05]  /*57e0*/  @P2 IMAD.WIDE R2, R0, 0x4, R2 ;  /* 0x0000000400022825 */ /* 0x002fea00078e0202 */
[----:B-----5:R1:W5:Y:S02]  /*57f0*/  @P2 LDG.E R78, desc[UR40][R2.64] ;  /* 0x00000028024e2981 */ /* 0x020364000c1e1900 */
[----:B-1----:R-:W3:Y:S02]  /*5800*/  @!P2 LDC R78, c[0x0][0x8a0] ;  /* 0x00022800ff4eab82 */ /* 0x002ee40000000800 */
.L_x_102:
[----:B--2--5:R-:W-:Y:S01]  /*5810*/  @P0 FSETP.NEU.AND P4, PT, R81, RZ, PT ;  /* 0x000000ff5100020b */ /* 0x024fe20003f8d000 */
[----:B------:R-:W-:Y:S01]  /*5820*/  IMAD.U32 R0, RZ, RZ, UR4 ;  /* 0x00000004ff007e24 */ /* 0x000fe2000f8e00ff */
[----:B------:R-:W-:Y:S01]  /*5830*/  @P0 LOP3.LUT P2, RZ, R165, 0xff, RZ, 0xc0, !PT ;  /* 0x000000ffa5ff0812 */ /* 0x000fe2000784c0ff */
[----:B------:R-:W-:Y:S01]  /*5840*/  BSSY B1, `(.L_x_103) ;  /* 0x000003d000017945 */ /* 0x000fe20003800000 */
[----:B------:R-:W-:Y:S01]  /*5850*/  @P0 SEL R3, RZ, 0xffffffff, P4 ;  /* 0xffffffffff030807 */ /* 0x000fe20002000000 */
[C---:B------:R-:W-:Y:S01]  /*5860*/  IMAD R64, R76.reuse, 0x40, R79 ;  /* 0x000000404c407824 */ /* 0x040fe200078e024f */
[----:B------:R-:W-:Y:S02]  /*5870*/  LEA R181, R76, UR43, 0x3 ;  /* 0x0000002b4cb57c11 */ /* 0x000fe4000f8e18ff */
[----:B------:R-:W-:Y:S02]  /*5880*/  CS2R R86, SRZ ;  /* 0x0000000000567805 */ /* 0x000fe4000001ff00 */
[----:B------:R-:W-:Y:S02]  /*5890*/  @P1 SEL R3, R0, R3, !P2 ;  /* 0x0000000300031207 */ /* 0x000fe40005000000 */
[----:B------:R-:W-:Y:S02]  /*58a0*/  CS2R R84, SRZ ;  /* 0x0000000000547805 */ /* 0x000fe4000001ff00 */
[----:B------:R-:W-:Y:S02]  /*58b0*/  SHF.L.U32 R2, R175, 0x1f, RZ ;  /* 0x0000001faf027819 */ /* 0x000fe400000006ff */
[----:B------:R-:W-:Y:S02]  /*58c0*/  CS2R R90, SRZ ;  /* 0x00000000005a7805 */ /* 0x000fe4000001ff00 */
[----:B------:R-:W-:Y:S02]  /*58d0*/  @P0 LOP3.LUT R3, R3, 0x1, RZ, 0xc0, !PT ;  /* 0x0000000103030812 */ /* 0x000fe400078ec0ff */
[----:B------:R-:W-:Y:S02]  /*58e0*/  CS2R R88, SRZ ;  /* 0x0000000000587805 */ /* 0x000fe4000001ff00 */
[----:B------:R-:W-:Y:S02]  /*58f0*/  PLOP3.LUT P5, PT, PT, PT, PT, 0x8, 0x80 ;  /* 0x000000000080781c */ /* 0x000fe40003fae170 */
[----:B------:R-:W-:Y:S02]  /*5900*/  CS2R R98, SRZ ;  /* 0x0000000000627805 */ /* 0x000fe4000001ff00 */
[----:B------:R-:W-:Y:S02]  /*5910*/  ISETP.NE.U32.OR P1, PT, R3, 0x1, !P0 ;  /* 0x000000010300780c */ /* 0x000fe40004725470 */
[----:B------:R-:W-:Y:S02]  /*5920*/  CS2R R96, SRZ ;  /* 0x0000000000607805 */ /* 0x000fe4000001ff00 */
[----:B------:R-:W-:Y:S02]  /*5930*/  CS2R R94, SRZ ;  /* 0x00000000005e7805 */ /* 0x000fe4000001ff00 */
[----:B------:R-:W-:Y:S07]  /*5940*/  CS2R R92, SRZ ;  /* 0x00000000005c7805 */ /* 0x000fee000001ff00 */
[----:B------:R-:W-:Y:S04]  /*5950*/  @P1 SHF.L.U32 R4, R173, 0x1f, RZ ;  /* 0x0000001fad041819 */ /* 0x000fe800000006ff */
[----:B------:R-:W1:Y:S01]  /*5960*/  @P1 SYNCS.PHASECHK.TRANS64.TRYWAIT P0, [UR43+0x50], R4 ;  /* 0x00005004ff0015a7 */ /* 0x000e62000800112b */
[----:B------:R2:W4:Y:S01]  /*5970*/  SYNCS.PHASECHK.TRANS64.TRYWAIT P4, [R181+URZ+0x90], R2 ;  /* 0x00009002b50075a7 */ /* 0x00052200080811ff */
[----:B-1----:R-:W-:Y:S01]  /*5980*/  @P1 PLOP3.LUT P5, PT, P0, PT, PT, 0x8, 0x80 ;  /* 0x000000000080181c */ /* 0x002fe200007ae170 */
[----:B------:R-:W-:Y:S01]  /*5990*/  @!UPT UIADD3 URZ, UPT, UPT, URZ, URZ, URZ ;  /* 0x000000fffffff290 */ /* 0x000fe2000fffe0ff */
[----:B--2-4-:R-:W-:Y:S11]  /*59a0*/  @!P1 BRA `(.L_x_104) ;  /* 0x0000000000989947 */ /* 0x014ff60003800000 */
[----:B------:R-:W-:Y:S01]  /*59b0*/  ISETP.NE.U32.AND P0, PT, RZ, UR38, PT ;  /* 0x00000026ff007c0c */ /* 0x000fe2000bf05070 */
[----:B------:R-:W-:Y:S01]  /*59c0*/  BSSY B0, `(.L_x_105) ;  /* 0x0000016000007945 */ /* 0x000fe20003800000 */
[----:B------:R-:W-:Y:S02]  /*59d0*/  FSETP.NEU.AND P2, PT, R81, RZ, PT ;  /* 0x000000ff5100720b */ /* 0x000fe40003f4d000 */
[----:B------:R-:W-:Y:S02]  /*59e0*/  CS2R R94, SRZ ;  /* 0x00000000005e7805 */ /* 0x000fe4000001ff00 */
[----:B------:R-:W-:Y:S02]  /*59f0*/  ISETP.NE.AND.EX P0, PT, RZ, UR39, PT, P0 ;  /* 0x00000027ff007c0c */ /* 0x000fe4000bf05300 */
[----:B------:R-:W-:Y:S02]  /*5a00*/  CS2R R92, SRZ ;  /* 0x00000000005c7805 */ /* 0x000fe4000001ff00 */
[----:B------:R-:W-:Y:S02]  /*5a10*/  LOP3.LUT P1, RZ, R165, 0xff, RZ, 0xc0, !PT ;  /* 0x000000ffa5ff7812 */ /* 0x000fe4000782c0ff */
[----:B------:R-:W-:Y:S02]  /*5a20*/  CS2R R98, SRZ ;  /* 0x0000000000627805 */ /* 0x000fe4000001ff00 */
[----:B------:R-:W-:Y:S02]  /*5a30*/  SEL R0, RZ, 0xffffffff, P2 ;  /* 0xffffffffff007807 */ /* 0x000fe40001000000 */
[----:B------:R-:W-:Y:S02]  /*5a40*/  CS2R R96, SRZ ;  /* 0x0000000000607805 */ /* 0x000fe4000001ff00 */
[----:B------:R-:W-:Y:S02]  /*5a50*/  SEL R3, RZ, 0xffffffff, P0 ;  /* 0xffffffffff037807 */ /* 0x000fe40000000000 */
[----:B------:R-:W-:Y:S02]  /*5a60*/  CS2R R90, SRZ ;  /* 0x00000000005a7805 */ /* 0x000fe4000001ff00 */
[----:B------:R-:W-:Y:S02]  /*5a70*/  CS2R R88, SRZ ;  /* 0x0000000000587805 */ /* 0x000fe4000001ff00 */
[----:B------:R-:W-:Y:S02]  /*5a80*/  CS2R R86, SRZ ;  /* 0x0000000000567805 */ /* 0x000fe4000001ff00 */
[----:B------:R-:W-:Y:S02]  /*5a90*/  @P3 SEL R0, R3, R0, !P1 ;  /* 0x0000000003003207 */ /* 0x000fe40004800000 */
[----:B------:R-:W-:Y:S02]  /*5aa0*/  CS2R R84, SRZ ;  /* 0x0000000000547805 */ /* 0x000fe4000001ff00 */
[----:B------:R-:W-:Y:S04]  /*5ab0*/  LOP3.LUT R0, R0, 0x1, RZ, 0xc0, !PT ;  /* 0x0000000100007812 */ /* 0x000fe800078ec0ff */
[----:B------:R-:W-:Y:S01]  /*5ac0*/  ISETP.NE.U32.AND P0, PT, R0, 0x1, PT ;  /* 0x000000010000780c */ /* 0x000fe20003f05070 */
[----:B------:R-:W-:Y:S01]  /*5ad0*/  @!UPT UIADD3 URZ, UPT, UPT, URZ, URZ, URZ ;  /* 0x000000fffffff290 */ /* 0x000fe2000fffe0ff */
[----:B------:R-:W-:Y:S11]  /*5ae0*/  @!P5 BRA `(.L_x_106) ;  /* 0x00000000000cd947 */ /* 0x000ff60003800000 */
[----:B------:R-:W-:Y:S04]  /*5af0*/  SHF.L.U32 R3, R173, 0x1f, RZ ;  /* 0x0000001fad037819 */ /* 0x000fe800000006ff */
[----:B------:R-:W1:Y:S02]  /*5b00*/  SYNCS.PHASECHK.TRANS64.TRYWAIT P1, [UR43+0x50], R3 ;  /* 0x00005003ff0075a7 */ /* 0x000e64000802112b */
[----:B-1----:R-:W-:Y:S05]  /*5b10*/  @!P1 BRA `(.L_x_107) ;  /* 0x0000001c00c49947 */ /* 0x002fea0003800000 */
.L_x_106:
[----:B------:R-:W-:Y:S05]  /*5b20*/  BSYNC B0 ;  /* 0x0000000000007941 */ /* 0x000fea0003800000 */
.L_x_105:
[----:B------:R2:W4:Y:S01]  /*5b30*/  @P0 LDS.128 R92, [R168+UR43+0x200] ;  /* 0x0002002ba85c0984 */ /* 0x0005220008000c00 */
[----:B------:R-:W-:Y:S01]  /*5b40*/  UIADD3 UR4, UPT, UPT, UR43, 0x58, URZ ;  /* 0x000000582b047890 */ /* 0x000fe2000fffe0ff */
[----:B------:R-:W-:Y:S02]  /*5b50*/  LOP3.LUT R173, R173, 0x1, RZ, 0x3c, !PT ;  /* 0x00000001adad7812 */ /* 0x000fe400078e3cff */
[----:B------:R2:W1:Y:S01]  /*5b60*/  @P0 LDS.128 R96, [R178+0x10] ;  /* 0x00001000b2600984 */ /* 0x0004620000000c00 */
[----:B------:R-:W-:Y:S03]  /*5b70*/  UPRMT UR4, UR37, 0x654, UR4 ;  /* 0x0000065425047896 */ /* 0x000fe60008000004 */
[----:B------:R2:W1:Y:S04]  /*5b80*/  @P0 LDS.128 R88, [R177+0x20] ;  /* 0x00002000b1580984 */ /* 0x0004680000000c00 */
[----:B------:R2:W1:Y:S01]  /*5b90*/  @P0 LDS.128 R84, [R176+0x30] ;  /* 0x00003000b0540984 */ /* 0x0004620000000c00 */
[----:B------:R-:W-:Y:S01]  /*5ba0*/  @!PT LDS RZ, [RZ] ;  /* 0x00000000fffff984 */ /* 0x000fe20000000800 */
[----:B------:R-:W-:Y:S01]  /*5bb0*/  @!PT LDS RZ, [RZ] ;  /* 0x00000000fffff984 */ /* 0x000fe20000000800 */
[----:B------:R-:W-:Y:S01]  /*5bc0*/  @!PT LDS RZ, [RZ] ;  /* 0x00000000fffff984 */ /* 0x000fe20000000800 */
[----:B------:R-:W-:Y:S01]  /*5bd0*/  @!PT LDS RZ, [RZ] ;  /* 0x00000000fffff984 */ /* 0x000fe20000000800 */
[----:B------:R5:W-:Y:S06]  /*5be0*/  MEMBAR.ALL.CTA ;  /* 0x0000000000007992 */ /* 0x000bec0000008000 */
[----:B-----5:R-:W5:Y:S02]  /*5bf0*/  FENCE.VIEW.ASYNC.S ;  /* 0x00000000000073c6 */ /* 0x020f640000000000 */
[----:B-----5:R-:W-:Y:S01]  /*5c00*/  SYNCS.ARRIVE.TRANS64.RED.A1T0 RZ, [UR4], RZ ;  /* 0x000000ffffff79a7 */ /* 0x020fe20008100404 */
.L_x_104:
[----:B------:R-:W-:Y:S05]  /*5c10*/  BSYNC B1 ;  /* 0x0000000000017941 */ /* 0x000fea0003800000 */
.L_x_103:
[----:B-1----:R-:W-:Y:S04]  /*5c20*/  SHF.R.U32.HI R0, RZ, 0x15, R64 ;  /* 0x00000015ff007819 */ /* 0x002fe80000011640 */
[----:B------:R-:W-:Y:S01]  /*5c30*/  LOP3.LUT P0, RZ, R0, 0x3, R169, 0x48, !PT ;  /* 0x0000000300ff7812 */ /* 0x000fe200078048a9 */
[----:B------:R-:W-:Y:S01]  /*5c40*/  @!UPT UIADD3 URZ, UPT, UPT, URZ, URZ, URZ ;  /* 0x000000fffffff290 */ /* 0x000fe2000fffe0ff */
[----:B------:R-:W-:Y:S11]  /*5c50*/  @P4 BRA `(.L_x_108) ;  /* 0x0000000000084947 */ /* 0x000ff60003800000 */
[----:B------:R-:W1:Y:S02]  /*5c60*/  SYNCS.PHASECHK.TRANS64.TRYWAIT P1, [R181+URZ+0x90], R2 ;  /* 0x00009002b50075a7 */ /* 0x000e6400080211ff */
[----:B-1----:R-:W-:Y:S05]  /*5c70*/  @!P1 BRA `(.L_x_109) ;  /* 0x0000001c00849947 */ /* 0x002fea0003800000 */
.L_x_108:
[----:B------:R-:W-:Y:S05]  /*5c80*/  @!P0 BRA `(.L_x_110) ;  /* 0x0000000000408947 */ /* 0x000fea0003800000 */
[----:B------:R-:W1:Y:S01]  /*5c90*/  LDCU.64 UR8, c[0x4][0x70] ;  /* 0x01000e00ff0877ac */ /* 0x000e620008000a00 */
[----:B------:R-:W-:Y:S01]  /*5ca0*/  MOV R3, 0x0 ;  /* 0x0000000000037802 */ /* 0x000fe20000000f00 */
[----:B------:R-:W-:Y:S02]  /*5cb0*/  HFMA2 R12, -RZ, RZ, 0, 5.9604644775390625e-08 ;  /* 0x00000001ff0c7431 */ /* 0x000fe400000001ff */
[----:B------:R-:W-:Y:S02]  /*5cc0*/  IMAD.MOV.U32 R8, RZ, RZ, 0x192 ;  /* 0x00000192ff087424 */ /* 0x000fe400078e00ff */
[----:B------:R-:W-:Y:S01]  /*5cd0*/  IMAD.MOV.U32 R13, RZ, RZ, RZ ;  /* 0x000000ffff0d7224 */ /* 0x000fe200078e00ff */
[----:B------:R-:W5:Y:S01]  /*5ce0*/  LDCU.64 UR6, c[0x4][0x78] ;  /* 0x01000f00ff0677ac */ /* 0x000f620008000a00 */
[----:B------:R-:W2:Y:S01]  /*5cf0*/  LDC.64 R2, c[0x4][R3] ;  /* 0x0100000003027b82 */ /* 0x000ea20000000a00 */
[----:B------:R-:W3:Y:S01]  /*5d00*/  LDCU.64 UR4, c[0x4][0x10] ;  /* 0x01000200ff0477ac */ /* 0x000ee20008000a00 */
[----:B-1----:R-:W-:Y:S01]  /*5d10*/  MOV R5, UR9 ;  /* 0x0000000900057c02 */ /* 0x002fe20008000f00 */
[----:B------:R-:W-:Y:S01]  /*5d20*/  IMAD.U32 R4, RZ, RZ, UR8 ;  /* 0x00000008ff047e24 */ /* 0x000fe2000f8e00ff */
[----:B-----5:R-:W-:Y:S01]  /*5d30*/  MOV R7, UR7 ;  /* 0x0000000700077c02 */ /* 0x020fe20008000f00 */
[----:B------:R-:W-:Y:S01]  /*5d40*/  IMAD.U32 R6, RZ, RZ, UR6 ;  /* 0x00000006ff067e24 */ /* 0x000fe2000f8e00ff */
[----:B---3--:R-:W-:Y:S01]  /*5d50*/  MOV R11, UR5 ;  /* 0x00000005000b7c02 */ /* 0x008fe20008000f00 */
[----:B------:R-:W-:Y:S02]  /*5d60*/  IMAD.U32 R10, RZ, RZ, UR4 ;  /* 0x00000004ff0a7e24 */ /* 0x000fe4000f8e00ff */
[----:B------:R-:W-:Y:S07]  /*5d70*/  LEPC R20, `(.L_x_110) ;  /* 0x000000001014794e */ /* 0x000fee0000000000 */
[----:B--2-4-:R-:W-:Y:S05]  /*5d80*/  CALL.ABS.NOINC R2 ;  /* 0x0000000002007343 */ /* 0x014fea0003c00000 */
.L_x_110:
[----:B------:R-:W-:Y:S01]  /*5d90*/  LOP3.LUT P0, RZ, R166, 0x60, RZ, 0xc0, !PT ;  /* 0x00000060a6ff7812 */ /* 0x000fe2000780c0ff */
[----:B------:R-:W-:Y:S05]  /*5da0*/  WARPSYNC.ALL ;  /* 0x0000000000007948 */ /* 0x000fea0003800000 */
[----:B------:R-:W-:Y:S01]  /*5db0*/  R2UR UR4, R64 ;  /* 0x00000000400472ca */ /* 0x000fe200000e0000 */
[----:B------:R-:W-:Y:S01]  /*5dc0*/  BSSY.RECONVERGENT B0, `(.L_x_111) ;  /* 0x0000120000007945 */ /* 0x000fe20003800200 */
[-C--:B----4-:R-:W-:Y:S02]  /*5dd0*/  F2FP.F16.E4M3.UNPACK_B R82, R92.reuse ;  /* 0x0000005cff52723e */ /* 0x090fe400020006ff */
[----:B------:R-:W-:Y:S02]  /*5de0*/  F2FP.F16.E4M3.UNPACK_B R109, R92.H1 ;  /* 0x0000005cff6d723e */ /* 0x000fe400030006ff */
[-C--:B------:R-:W-:Y:S01]  /*5df0*/  F2FP.F16.E4M3.UNPACK_B R107, R93.reuse ;  /* 0x0000005dff6b723e */ /* 0x080fe200020006ff */
[--C-:B------:R-:W-:Y:S01]  /*5e00*/  HADD2.F32 R80, -RZ, R82.reuse.H0_H0 ;  /* 0x20000052ff507230 */ /* 0x100fe20000004100 */
[----:B------:R-:W-:Y:S01]  /*5e10*/  F2FP.F16.E4M3.UNPACK_B R105, R93.H1 ;  /* 0x0000005dff69723e */ /* 0x000fe200030006ff */
[----:B------:R-:W-:Y:S01]  /*5e20*/  HADD2.F32 R82, -RZ, R82.H1_H1 ;  /* 0x30000052ff527230 */ /* 0x000fe20000004100 */
[-C--:B------:R-:W-:Y:S01]  /*5e30*/  F2FP.F16.E4M3.UNPACK_B R130, R84.reuse ;  /* 0x00000054ff82723e */ /* 0x080fe200020006ff */
[--C-:B------:R-:W-:Y:S01]  /*5e40*/  HADD2.F32 R83, -RZ, R109.reuse.H0_H0 ;  /* 0x2000006dff537230 */ /* 0x100fe20000004100 */
[----:B------:R-:W-:Y:S01]  /*5e50*/  F2FP.F16.E4M3.UNPACK_B R132, R84.H1 ;  /* 0x00000054ff84723e */ /* 0x000fe200030006ff */
[----:B------:R-:W1:Y:S01]  /*5e60*/  LDTM.x64 R4, tmem[UR4] ;  /* 0x00000004000479ee */ /* 0x000e620008340000 */
[----:B------:R-:W-:Y:S01]  /*5e70*/  NOP ;  /* 0x0000000000007918 */ /* 0x000fe20000000000 */
[----:B------:R-:W-:Y:S01]  /*5e80*/  IADD3 R181, PT, PT, R181, 0xb0, RZ ;  /* 0x000000b0b5b57810 */ /* 0x000fe20007ffe0ff */
[--C-:B------:R-:W-:Y:S01]  /*5e90*/  HADD2.F32 R129, -RZ, R130.reuse.H0_H0 ;  /* 0x20000082ff817230 */ /* 0x100fe20000004100 */
[----:B------:R-:W-:Y:S01]  /*5ea0*/  F2FP.F16.E4M3.UNPACK_B R93, R94 ;  /* 0x0000005eff5d723e */ /* 0x000fe200020006ff */
[----:B------:R-:W-:Y:S01]  /*5eb0*/  HADD2.F32 R130, -RZ, R130.H1_H1 ;  /* 0x30000082ff827230 */ /* 0x000fe20000004100 */
[----:B------:R-:W-:Y:S01]  /*5ec0*/  LOP3.LUT R181, R181, 0xfefffff8, RZ, 0xc0, !PT ;  /* 0xfefffff8b5b57812 */ /* 0x000fe200078ec0ff */
[----:B------:R-:W-:Y:S01]  /*5ed0*/  HADD2.F32 R84, -RZ, R109.H1_H1 ;  /* 0x3000006dff547230 */ /* 0x000fe20000004100 */
[-C--:B------:R-:W-:Y:S01]  /*5ee0*/  F2FP.F16.E4M3.UNPACK_B R134, R85.reuse ;  /* 0x00000055ff86723e */ /* 0x080fe200020006ff */
[----:B------:R-:W-:Y:S01]  /*5ef0*/  HADD2.F32 R131, -RZ, R132.H0_H0 ;  /* 0x20000084ff837230 */ /* 0x000fe20000004100 */
[----:B-1----:R1:W-:Y:S01]  /*5f00*/  SYNCS.ARRIVE.TRANS64.RED.A1T0 RZ, [R181+URZ], RZ ;  /* 0x000000ffb5ff79a7 */ /* 0x0023e200081004ff */
[----:B------:R-:W-:Y:S01]  /*5f10*/  F2FP.F16.E4M3.UNPACK_B R136, R85.H1 ;  /* 0x00000055ff88723e */ /* 0x000fe200030006ff */
[--C-:B------:R-:W-:Y:S01]  /*5f20*/  HADD2.F32 R85, -RZ, R107.reuse.H0_H0 ;  /* 0x2000006bff557230 */ /* 0x100fe20000004100 */
[-C--:B------:R-:W-:Y:S01]  /*5f30*/  F2FP.F16.E4M3.UNPACK_B R138, R86.reuse ;  /* 0x00000056ff8a723e */ /* 0x080fe200020006ff */
[--C-:B------:R-:W-:Y:S01]  /*5f40*/  HADD2.F32 R133, -RZ, R134.reuse.H0_H0 ;  /* 0x20000086ff857230 */ /* 0x100fe20000004100 */
[----:B------:R-:W-:Y:S01]  /*5f50*/  F2FP.F16.E4M3.UNPACK_B R140, R86.H1 ;  /* 0x00000056ff8c723e */ /* 0x000fe200030006ff */
[----:B------:R-:W-:Y:S01]  /*5f60*/  HADD2.F32 R86, -RZ, R107.H1_H1 ;  /* 0x3000006bff567230 */ /* 0x000fe20000004100 */
[----:B------:R-:W-:Y:S01]  /*5f70*/  F2FP.F16.E4M3.UNPACK_B R142, R87 ;  /* 0x00000057ff8e723e */ /* 0x000fe200020006ff */
[----:B------:R-:W-:Y:S01]  /*5f80*/  HADD2.F32 R134, -RZ, R134.H1_H1 ;  /* 0x30000086ff867230 */ /* 0x000fe20000004100 */
[----:B------:R-:W-:Y:S01]  /*5f90*/  F2FP.F16.E4M3.UNPACK_B R114, R88 ;  /* 0x00000058ff72723e */ /* 0x000fe200020006ff */
[--C-:B------:R-:W-:Y:S01]  /*5fa0*/  HADD2.F32 R137, -RZ, R138.reuse.H0_H0 ;  /* 0x2000008aff897230 */ /* 0x100fe20000004100 */
[-C--:B------:R-:W-:Y:S01]  /*5fb0*/  F2FP.F16.E4M3.UNPACK_B R118, R89.reuse ;  /* 0x00000059ff76723e */ /* 0x080fe200020006ff */
[----:B------:R-:W-:Y:S01]  /*5fc0*/  HADD2.F32 R138, -RZ, R138.H1_H1 ;  /* 0x3000008aff8a7230 */ /* 0x000fe20000004100 */
[----:B------:R-:W-:Y:S01]  /*5fd0*/  F2FP.F16.E4M3.UNPACK_B R120, R89.H1 ;  /* 0x00000059ff78723e */ /* 0x000fe200030006ff */
[C---:B---3--:R-:W-:Y:S01]  /*5fe0*/  FMUL R4, R78.reuse, R4 ;  /* 0x000000044e047220 */ /* 0x048fe20000400000 */
[C---:B------:R-:W-:Y:S01]  /*5ff0*/  FMUL R5, R78.reuse, R5 ;  /* 0x000000054e057220 */ /* 0x040fe20000400000 */
[C---:B------:R-:W-:Y:S01]  /*6000*/  FMUL R8, R78.reuse, R8 ;  /* 0x000000084e087220 */ /* 0x040fe20000400000 */
[C---:B------:R-:W-:Y:S01]  /*6010*/  FMUL R9, R78.reuse, R9 ;  /* 0x000000094e097220 */ /* 0x040fe20000400000 */
[C---:B------:R-:W-:Y:S01]  /*6020*/  FFMA R4, R81.reuse, R80, R4 ;  /* 0x0000005051047223 */ /* 0x040fe20000000004 */
[C---:B------:R-:W-:Y:S01]  /*6030*/  FFMA R5, R81.reuse, R82, R5 ;  /* 0x0000005251057223 */ /* 0x040fe20000000005 */
[----:B------:R-:W-:Y:S02]  /*6040*/  HADD2.F32 R89, -RZ, R93.H0_H0 ;  /* 0x2000005dff597230 */ /* 0x000fe40000004100 */
[C---:B------:R-:W-:Y:S01]  /*6050*/  FMUL R12, R78.reuse, R12 ;  /* 0x0000000c4e0c7220 */ /* 0x040fe20000400000 */
        /* <DEDUP_REMOVED lines=11> */
[--C-:B------:R-:W-:Y:S02]  /*6110*/  HADD2.F32 R113, -RZ, R114.reuse.H0_H0 ;  /* 0x20000072ff717230 */ /* 0x100fe40000004100 */
[C---:B------:R-:W-:Y:S01]  /*6120*/  FMUL R32, R78.reuse, R36 ;  /* 0x000000244e207220 */ /* 0x040fe20000400000 */
[----:B------:R-:W-:Y:S02]  /*6130*/  HADD2.F32 R114, -RZ, R114.H1_H1 ;  /* 0x30000072ff727230 */ /* 0x000fe40000004100 */
[C---:B------:R-:W-:Y:S01]  /*6140*/  FMUL R33, R78.reuse, R37 ;  /* 0x000000254e217220 */ /* 0x040fe20000400000 */
[--C-:B------:R-:W-:Y:S02]  /*6150*/  HADD2.F32 R117, -RZ, R118.reuse.H0_H0 ;  /* 0x20000076ff757230 */ /* 0x100fe40000004100 */
[C---:B------:R-:W-:Y:S01]  /*6160*/  FMUL R36, R78.reuse, R40 ;  /* 0x000000284e247220 */ /* 0x040fe20000400000 */
[----:B------:R-:W-:Y:S02]  /*6170*/  HADD2.F32 R118, -RZ, R118.H1_H1 ;  /* 0x30000076ff767230 */ /* 0x000fe40000004100 */
        /* <DEDUP_REMOVED lines=8> */
[----:B------:R-:W-:Y:S01]  /*6200*/  F2FP.F16.E4M3.UNPACK_B R92, R94.H1 ;  /* 0x0000005eff5c723e */ /* 0x000fe200030006ff */
[C---:B------:R-:W-:Y:S01]  /*6210*/  FMUL R53, R78.reuse, R57 ;  /* 0x000000394e357220 */ /* 0x040fe20000400000 */
[C---:B------:R-:W-:Y:S01]  /*6220*/  FMUL R56, R78.reuse, R60 ;  /* 0x0000003c4e387220 */ /* 0x040fe20000400000 */
[----:B------:R-:W-:Y:S01]  /*6230*/  F2FP.F16.E4M3.UNPACK_B R141, R87.H1 ;  /* 0x00000057ff8d723e */ /* 0x000fe200030006ff */
[C---:B------:R-:W-:Y:S01]  /*6240*/  FMUL R57, R78.reuse, R61 ;  /* 0x0000003d4e397220 */ /* 0x040fe20000400000 */
[----:B------:R-:W-:Y:S02]  /*6250*/  HADD2.F32 R80, -RZ, R142.H1_H1 ;  /* 0x3000008eff507230 */ /* 0x000fe40000004100 */
[C---:B------:R-:W-:Y:S01]  /*6260*/  FMUL R60, R78.reuse, R64 ;  /* 0x000000404e3c7220 */ /* 0x040fe20000400000 */
[----:B------:R-:W-:Y:S01]  /*6270*/  F2FP.F16.E4M3.UNPACK_B R116, R88.H1 ;  /* 0x00000058ff74723e */ /* 0x000fe200030006ff */
[C---:B------:R-:W-:Y:S01]  /*6280*/  FMUL R61, R78.reuse, R65 ;  /* 0x000000414e3d7220 */ /* 0x040fe20000400000 */
[C---:B------:R-:W-:Y:S01]  /*6290*/  FMUL R6, R78.reuse, R6 ;  /* 0x000000064e067220 */ /* 0x040fe20000400000 */
[----:B------:R-:W-:Y:S01]  /*62a0*/  F2FP.F16.E4M3.UNPACK_B R94, R95 ;  /* 0x0000005fff5e723e */ /* 0x000fe200020006ff */
[C---:B------:R-:W-:Y:S01]  /*62b0*/  FMUL R7, R78.reuse, R7 ;  /* 0x000000074e077220 */ /* 0x040fe20000400000 */
[----:B------:R-:W-:Y:S02]  /*62c0*/  HADD2.F32 R87, -RZ, R105.H0_H0 ;  /* 0x20000069ff577230 */ /* 0x000fe40000004100 */
[C---:B------:R-:W-:Y:S01]  /*62d0*/  FFMA R6, R81.reuse, R83, R6 ;  /* 0x0000005351067223 */ /* 0x040fe20000000006 */
[----:B------:R-:W-:Y:S01]  /*62e0*/  F2FP.F16.E4M3.UNPACK_B R122, R90 ;  /* 0x0000005aff7a723e */ /* 0x000fe200020006ff */
[C---:B------:R-:W-:Y:S01]  /*62f0*/  FFMA R7, R81.reuse, R84, R7 ;  /* 0x0000005451077223 */ /* 0x040fe20000000007 */
[C---:B------:R-:W-:Y:S01]  /*6300*/  FFMA R8, R81.reuse, R85, R8 ;  /* 0x0000005551087223 */ /* 0x040fe20000000008 */
[----:B------:R-:W-:Y:S01]  /*6310*/  F2FP.F16.E4M3.UNPACK_B R124, R90.H1 ;  /* 0x0000005aff7c723e */ /* 0x000fe200030006ff */
[----:B------:R-:W-:Y:S01]  /*6320*/  FFMA R9, R81, R86, R9 ;  /* 0x0000005651097223 */ /* 0x000fe20000000009 */
[----:B------:R-:W-:Y:S01]  /*6330*/  HADD2.F32 R90, -RZ, R93.H1_H1 ;  /* 0x3000005dff5a7230 */ /* 0x000fe20000004100 */
[----:B------:R-:W-:Y:S01]  /*6340*/  F2FP.SATFINITE.E4M3.F32.PACK_AB_MERGE_C R156, R7, R6, RZ ;  /* 0x00000006079c723e */ /* 0x000fe200048070ff */
[----:B------:R-:W-:Y:S02]  /*6350*/  HADD2.F32 R93, -RZ, R94.H0_H0 ;  /* 0x2000005eff5d7230 */ /* 0x000fe40000004100 */
[C---:B------:R-:W-:Y:S01]  /*6360*/  FMUL R10, R78.reuse, R10 ;  /* 0x0000000a4e0a7220 */ /* 0x040fe20000400000 */
[----:B------:R-:W-:Y:S01]  /*6370*/  HADD2.F32 R88, -RZ, R105.H1_H1 ;  /* 0x30000069ff587230 */ /* 0x000fe20000004100 */
[----:B------:R-:W-:Y:S01]  /*6380*/  F2FP.SATFINITE.E4M3.F32.PACK_AB_MERGE_C R156, R5, R4, R156 ;  /* 0x00000004059c723e */ /* 0x000fe2000480709c */
[--C-:B------:R-:W-:Y:S02]  /*6390*/  HADD2.F32 R121, -RZ, R122.reuse.H0_H0 ;  /* 0x2000007aff797230 */ /* 0x100fe40000004100 */
[C---:B------:R-:W-:Y:S01]  /*63a0*/  FFMA R10, R81.reuse, R87, R10 ;  /* 0x00000057510a7223 */ /* 0x040fe2000000000a */
[----:B------:R-:W-:Y:S02]  /*63b0*/  HADD2.F32 R122, -RZ, R122.H1_H1 ;  /* 0x3000007aff7a7230 */ /* 0x000fe40000004100 */
[C---:B------:R-:W-:Y:S01]  /*63c0*/  FMUL R11, R78.reuse, R11 ;  /* 0x0000000b4e0b7220 */ /* 0x040fe20000400000 */
[----:B------:R-:W-:Y:S01]  /*63d0*/  F2FP.F16.E4M3.UNPACK_B R103, R95.H1 ;  /* 0x0000005fff67723e */ /* 0x000fe200030006ff */
[----:B------:R-:W-:Y:S01]  /*63e0*/  HADD2.F32 R95, -RZ, R94.H1_H1 ;  /* 0x3000005eff5f7230 */ /* 0x000fe20000004100 */
[-C--:B------:R-:W-:Y:S01]  /*63f0*/  F2FP.F16.E4M3.UNPACK_B R126, R91.reuse ;  /* 0x0000005bff7e723e */ /* 0x080fe200020006ff */
[C---:B------:R-:W-:Y:S01]  /*6400*/  FFMA R11, R81.reuse, R88, R11 ;  /* 0x00000058510b7223 */ /* 0x040fe2000000000b */
[----:B------:R-:W-:Y:S01]  /*6410*/  F2FP.F16.E4M3.UNPACK_B R128, R91.H1 ;  /* 0x0000005bff80723e */ /* 0x000fe200030006ff */
[----:B------:R-:W-:Y:S02]  /*6420*/  HADD2.F32 R91, -RZ, R92.H0_H0 ;  /* 0x2000005cff5b7230 */ /* 0x000fe40000004100 */
[C---:B------:R-:W-:Y:S01]  /*6430*/  FFMA R12, R81.reuse, R89, R12 ;  /* 0x00000059510c7223 */ /* 0x040fe2000000000c */
[----:B------:R-:W-:Y:S01]  /*6440*/  FFMA R13, R81, R90, R13 ;  /* 0x0000005a510d7223 */ /* 0x000fe2000000000d */
[----:B------:R-:W-:Y:S01]  /*6450*/  F2FP.SATFINITE.E4M3.F32.PACK_AB_MERGE_C R157, R11, R10, RZ ;  /* 0x0000000a0b9d723e */ /* 0x000fe200048070ff */
[--C-:B------:R-:W-:Y:S01]  /*6460*/  HADD2.F32 R125, -RZ, R126.reuse.H0_H0 ;  /* 0x2000007eff7d7230 */ /* 0x100fe20000004100 */
[----:B------:R-:W-:Y:S01]  /*6470*/  F2FP.F16.E4M3.UNPACK_B R101, R96 ;  /* 0x00000060ff65723e */ /* 0x000fe200020006ff */
[----:B------:R-:W-:Y:S01]  /*6480*/  HADD2.F32 R126, -RZ, R126.H1_H1 ;  /* 0x3000007eff7e7230 */ /* 0x000fe20000004100 */
[----:B------:R-:W-:Y:S01]  /*6490*/  F2FP.SATFINITE.E4M3.F32.PACK_AB_MERGE_C R157, R9, R8, R157 ;  /* 0x00000008099d723e */ /* 0x000fe2000480709d */
[----:B------:R-:W-:Y:S02]  /*64a0*/  HADD2.F32 R83, -RZ, R142.H0_H0 ;  /* 0x2000008eff537230 */ /* 0x000fe40000004100 */
[C---:B------:R-:W-:Y:S01]  /*64b0*/  FMUL R14, R78.reuse, R14 ;  /* 0x0000000e4e0e7220 */ /* 0x040fe20000400000 */
[----:B------:R-:W-:Y:S02]  /*64c0*/  HADD2.F32 R92, -RZ, R92.H1_H1 ;  /* 0x3000005cff5c7230 */ /* 0x000fe40000004100 */
[C---:B------:R-:W-:Y:S01]  /*64d0*/  FMUL R15, R78.reuse, R15 ;  /* 0x0000000f4e0f7220 */ /* 0x040fe20000400000 */
[----:B------:R-:W-:Y:S01]  /*64e0*/  F2FP.F16.E4M3.UNPACK_B R100, R96.H1 ;  /* 0x00000060ff64723e */ /* 0x000fe200030006ff */
[--C-:B------:R-:W-:Y:S02]  /*64f0*/  HADD2.F32 R94, -RZ, R103.reuse.H0_H0 ;  /* 0x20000067ff5e7230 */ /* 0x100fe40000004100 */
[C---:B------:R-:W-:Y:S01]  /*6500*/  FFMA R14, R81.reuse, R91, R14 ;  /* 0x0000005b510e7223 */ /* 0x040fe2000000000e */
[C---:B------:R-:W-:Y:S01]  /*6510*/  FFMA R15, R81.reuse, R92, R15 ;  /* 0x0000005c510f7223 */ /* 0x040fe2000000000f */
[C---:B------:R-:W-:Y:S01]  /*6520*/  FFMA R0, R81.reuse, R93, R0 ;  /* 0x0000005d51007223 */ /* 0x040fe20000000000 */
[----:B------:R-:W-:Y:S01]  /*6530*/  FFMA R2, R81, R95, R2 ;  /* 0x0000005f51027223 */ /* 0x000fe20000000002 */
[-C--:B------:R-:W-:Y:S01]  /*6540*/  F2FP.F16.E4M3.UNPACK_B R102, R97.reuse ;  /* 0x00000061ff66723e */ /* 0x080fe200020006ff */
[----:B------:R-:W-:Y:S01]  /*6550*/  HADD2.F32 R96, -RZ, R103.H1_H1 ;  /* 0x30000067ff607230 */ /* 0x000fe20000004100 */
[----:B------:R-:W-:Y:S01]  /*6560*/  F2FP.SATFINITE.E4M3.F32.PACK_AB_MERGE_C R158, R15, R14, RZ ;  /* 0x0000000e0f9e723e */ /* 0x000fe200048070ff */
[C---:B------:R-:W-:Y:S01]  /*6570*/  FMUL R3, R78.reuse, R18 ;  /* 0x000000124e037220 */ /* 0x040fe20000400000 */
[----:B------:R-:W-:Y:S01]  /*6580*/  F2FP.F16.E4M3.UNPACK_B R104, R97.H1 ;  /* 0x00000061ff68723e */ /* 0x000fe200030006ff */
[--C-:B------:R-:W-:Y:S01]  /*6590*/  HADD2.F32 R97, -RZ, R101.reuse.H0_H0 ;  /* 0x20000065ff617230 */ /* 0x100fe20000004100 */
[----:B------:R-:W-:Y:S01]  /*65a0*/  F2FP.SATFINITE.E4M3.F32.PACK_AB_MERGE_C R158, R13, R12, R158 ;  /* 0x0000000c0d9e723e */ /* 0x000fe2000480709e */
[C---:B------:R-:W-:Y:S01]  /*65b0*/  FFMA R3, R81.reuse, R94, R3 ;  /* 0x0000005e51037223 */ /* 0x040fe20000000003 */
[-C--:B------:R-:W-:Y:S01]  /*65c0*/  F2FP.F16.E4M3.UNPACK_B R106, R98.reuse ;  /* 0x00000062ff6a723e */ /* 0x080fe200020006ff */
[C---:B------:R-:W-:Y:S01]  /*65d0*/  FMUL R19, R78.reuse, R19 ;  /* 0x000000134e137220 */ /* 0x040fe20000400000 */
[----:B------:R-:W-:Y:S01]  /*65e0*/  F2FP.F16.E4M3.UNPACK_B R108, R98.H1 ;  /* 0x00000062ff6c723e */ /* 0x000fe200030006ff */
[----:B------:R-:W-:Y:S01]  /*65f0*/  HADD2.F32 R98, -RZ, R101.H1_H1 ;  /* 0x30000065ff627230 */ /* 0x000fe20000004100 */
[-C--:B------:R-:W-:Y:S01]  /*6600*/  F2FP.F16.E4M3.UNPACK_B R110, R99.reuse ;  /* 0x00000063ff6e723e */ /* 0x080fe200020006ff */
[----:B------:R-:W-:Y:S01]  /*6610*/  HADD2.F32 R101, -RZ, R102.H0_H0 ;  /* 0x20000066ff657230 */ /* 0x000fe20000004100 */
[----:B------:R-:W-:Y:S01]  /*6620*/  F2FP.F16.E4M3.UNPACK_B R112, R99.H1 ;  /* 0x00000063ff70723e */ /* 0x000fe200030006ff */
[----:B------:R-:W-:Y:S02]  /*6630*/  HADD2.F32 R99, -RZ, R100.H0_H0 ;  /* 0x20000064ff637230 */ /* 0x000fe40000004100 */
[C---:B------:R-:W-:Y:S01]  /*6640*/  FFMA R19, R81.reuse, R96, R19 ;  /* 0x0000006051137223 */ /* 0x040fe20000000013 */
[C---:B------:R-:W-:Y:S01]  /*6650*/  FFMA R16, R81.reuse, R97, R16 ;  /* 0x0000006151107223 */ /* 0x040fe20000000010 */
[----:B------:R-:W-:Y:S01]  /*6660*/  FFMA R17, R81, R98, R17 ;  /* 0x0000006251117223 */ /* 0x000fe20000000011 */
[----:B------:R-:W-:Y:S02]  /*6670*/  HADD2.F32 R102, -RZ, R102.H1_H1 ;  /* 0x30000066ff667230 */ /* 0x000fe40000004100 */
[----:B------:R-:W-:Y:S01]  /*6680*/  FMUL R18, R78, R22 ;  /* 0x000000164e127220 */ /* 0x000fe20000400000 */
[----:B------:R-:W-:Y:S01]  /*6690*/  HADD2.F32 R100, -RZ, R100.H1_H1 ;  /* 0x30000064ff647230 */ /* 0x000fe20000004100 */
[----:B------:R-:W-:Y:S01]  /*66a0*/  F2FP.SATFINITE.E4M3.F32.PACK_AB_MERGE_C R159, R19, R3, RZ ;  /* 0x00000003139f723e */ /* 0x000fe200048070ff */
[--C-:B------:R-:W-:Y:S02]  /*66b0*/  HADD2.F32 R105, -RZ, R106.reuse.H0_H0 ;  /* 0x2000006aff697230 */ /* 0x100fe40000004100 */
[C---:B------:R-:W-:Y:S01]  /*66c0*/  FFMA R18, R81.reuse, R99, R18 ;  /* 0x0000006351127223 */ /* 0x040fe20000000012 */
[----:B------:R-:W-:Y:S01]  /*66d0*/  HADD2.F32 R106, -RZ, R106.H1_H1 ;  /* 0x3000006aff6a7230 */ /* 0x000fe20000004100 */
[----:B------:R-:W-:Y:S01]  /*66e0*/  F2FP.SATFINITE.E4M3.F32.PACK_AB_MERGE_C R159, R2, R0, R159 ;  /* 0x00000000029f723e */ /* 0x000fe2000480709f */
[----:B------:R-:W-:Y:S02]  /*66f0*/  HADD2.F32 R109, -RZ, R110.H0_H0 ;  /* 0x2000006eff6d7230 */ /* 0x000fe40000004100 */
[C---:B------:R-:W-:Y:S01]  /*6700*/  FMUL R23, R78.reuse, R23 ;  /* 0x000000174e177220 */ /* 0x040fe20000400000 */
[--C-:B------:R-:W-:Y:S02]  /*6710*/  HADD2.F32 R103, -RZ, R104.reuse.H0_H0 ;  /* 0x20000068ff677230 */ /* 0x100fe40000004100 */
[C---:B------:R-:W-:Y:S01]  /*6720*/  FMUL R22, R78.reuse, R26 ;  /* 0x0000001a4e167220 */ /* 0x040fe20000400000 */
[----:B------:R-:W-:Y:S01]  /*6730*/  HADD2.F32 R104, -RZ, R104.H1_H1 ;  /* 0x30000068ff687230 */ /* 0x000fe20000004100 */
[----:B------:R1:W-:Y:S01]  /*6740*/  STS.128 [R168+UR43+0x2200], R156 ;  /* 0x0022009ca8007988 */ /* 0x0003e20008000c2b */
[C---:B------:R-:W-:Y:S01]  /*6750*/  FFMA R23, R81.reuse, R100, R23 ;  /* 0x0000006451177223 */ /* 0x040fe20000000017 */
[C---:B------:R-:W-:Y:S01]  /*6760*/  FFMA R20, R81.reuse, R101, R20 ;  /* 0x0000006551147223 */ /* 0x040fe20000000014 */
[C---:B------:R-:W-:Y:S01]  /*6770*/  FFMA R21, R81.reuse, R102, R21 ;  /* 0x0000006651157223 */ /* 0x040fe20000000015 */
[----:B------:R-:W-:Y:S01]  /*6780*/  FFMA R22, R81, R103, R22 ;  /* 0x0000006751167223 */ /* 0x000fe20000000016 */
[----:B------:R-:W-:Y:S01]  /*6790*/  HADD2.F32 R110, -RZ, R110.H1_H1 ;  /* 0x3000006eff6e7230 */ /* 0x000fe20000004100 */
[----:B------:R-:W-:Y:S01]  /*67a0*/  F2FP.SATFINITE.E4M3.F32.PACK_AB_MERGE_C R160, R23, R18, RZ ;  /* 0x0000001217a0723e */ /* 0x000fe200048070ff */
[C---:B------:R-:W-:Y:S01]  /*67b0*/  FMUL R27, R78.reuse, R27 ;  /* 0x0000001b4e1b7220 */ /* 0x040fe20000400000 */
[--C-:B------:R-:W-:Y:S02]  /*67c0*/  HADD2.F32 R107, -RZ, R108.reuse.H0_H0 ;  /* 0x2000006cff6b7230 */ /* 0x100fe40000004100 */
[C---:B------:R-:W-:Y:S01]  /*67d0*/  FMUL R26, R78.reuse, R30 ;  /* 0x0000001e4e1a7220 */ /* 0x040fe20000400000 */
[----:B------:R-:W-:Y:S01]  /*67e0*/  HADD2.F32 R108, -RZ, R108.H1_H1 ;  /* 0x3000006cff6c7230 */ /* 0x000fe20000004100 */
[----:B------:R-:W-:Y:S01]  /*67f0*/  F2FP.SATFINITE.E4M3.F32.PACK_AB_MERGE_C R160, R17, R16, R160 ;  /* 0x0000001011a0723e */ /* 0x000fe200048070a0 */
[C---:B------:R-:W-:Y:S01]  /*6800*/  FFMA R27, R81.reuse, R104, R27 ;  /* 0x00000068511b7223 */ /* 0x040fe2000000001b */
[C---:B------:R-:W-:Y:S01]  /*6810*/  FFMA R24, R81.reuse, R105, R24 ;  /* 0x0000006951187223 */ /* 0x040fe20000000018 */
[C---:B------:R-:W-:Y:S01]  /*6820*/  FFMA R25, R81.reuse, R106, R25 ;  /* 0x0000006a51197223 */ /* 0x040fe20000000019 */
[----:B------:R-:W-:Y:S01]  /*6830*/  FFMA R26, R81, R107, R26 ;  /* 0x0000006b511a7223 */ /* 0x000fe2000000001a */
[C---:B------:R-:W-:Y:S01]  /*6840*/  FMUL R31, R78.reuse, R31 ;  /* 0x0000001f4e1f7220 */ /* 0x040fe20000400000 */
[--C-:B------:R-:W-:Y:S01]  /*6850*/  HADD2.F32 R111, -RZ, R112.reuse.H0_H0 ;  /* 0x20000070ff6f7230 */ /* 0x100fe20000004100 */
[----:B------:R-:W-:Y:S01]  /*6860*/  F2FP.SATFINITE.E4M3.F32.PACK_AB_MERGE_C R161, R27, R22, RZ ;  /* 0x000000161ba1723e */ /* 0x000fe200048070ff */
[----:B------:R-:W-:Y:S02]  /*6870*/  HADD2.F32 R112, -RZ, R112.H1_H1 ;  /* 0x30000070ff707230 */ /* 0x000fe40000004100 */
[C---:B------:R-:W-:Y:S01]  /*6880*/  FFMA R31, R81.reuse, R108, R31 ;  /* 0x0000006c511f7223 */ /* 0x040fe2000000001f */
[----:B------:R-:W-:Y:S01]  /*6890*/  FFMA R28, R81, R109, R28 ;  /* 0x0000006d511c7223 */ /* 0x000fe2000000001c */
[----:B------:R-:W-:Y:S01]  /*68a0*/  F2FP.SATFINITE.E4M3.F32.PACK_AB_MERGE_C R161, R21, R20, R161 ;  /* 0x0000001415a1723e */ /* 0x000fe200048070a1 */
[----:B------:R-:W-:Y:S01]  /*68b0*/  FFMA R29, R81, R110, R29 ;  /* 0x0000006e511d7223 */ /* 0x000fe2000000001d */
[C---:B------:R-:W-:Y:S01]  /*68c0*/  FMUL R30, R78.reuse, R34 ;  /* 0x000000224e1e7220 */ /* 0x040fe20000400000 */
[----:B------:R-:W-:Y:S01]  /*68d0*/  F2FP.SATFINITE.E4M3.F32.PACK_AB_MERGE_C R162, R31, R26, RZ ;  /* 0x0000001a1fa2723e */ /* 0x000fe200048070ff */
[C---:B------:R-:W-:Y:S01]  /*68e0*/  FMUL R35, R78.reuse, R35 ;  /* 0x000000234e237220 */ /* 0x040fe20000400000 */
[--C-:B------:R-:W-:Y:S02]  /*68f0*/  HADD2.F32 R115, -RZ, R116.reuse.H0_H0 ;  /* 0x20000074ff737230 */ /* 0x100fe40000004100 */
[----:B------:R-:W-:Y:S01]  /*6900*/  FFMA R30, R81, R111, R30 ;  /* 0x0000006f511e7223 */ /* 0x000fe2000000001e */
[----:B------:R-:W-:Y:S01]  /*6910*/  F2FP.SATFINITE.E4M3.F32.PACK_AB_MERGE_C R162, R25, R24, R162 ;  /* 0x0000001819a2723e */ /* 0x000fe200048070a2 */
[C---:B------:R-:W-:Y:S01]  /*6920*/  FFMA R35, R81.reuse, R112, R35 ;  /* 0x0000007051237223 */ /* 0x040fe20000000023 */
[C---:B------:R-:W-:Y:S01]  /*6930*/  FFMA R32, R81.reuse, R113, R32 ;  /* 0x0000007151207223 */ /* 0x040fe20000000020 */
[----:B------:R-:W-:Y:S01]  /*6940*/  FFMA R33, R81, R114, R33 ;  /* 0x0000007251217223 */ /* 0x000fe20000000021 */
[----:B------:R-:W-:Y:S02]  /*6950*/  HADD2.F32 R116, -RZ, R116.H1_H1 ;  /* 0x30000074ff747230 */ /* 0x000fe40000004100 */
        /* <DEDUP_REMOVED lines=9> */
[----:B------:R-:W-:Y:S01]  /*69f0*/  HADD2.F32 R120, -RZ, R120.H1_H1 ;  /* 0x30000078ff787230 */ /* 0x000fe20000004100 */
[----:B------:R1:W-:Y:S01]  /*6a00*/  STS.128 [R178+0x2010], R160 ;  /* 0x002010a0b2007388 */ /* 0x0003e20000000c00 */
[----:B------:R-:W-:Y:S01]  /*6a10*/  F2FP.SATFINITE.E4M3.F32.PACK_AB_MERGE_C R184, R39, R34, RZ ;  /* 0x0000002227b8723e */ /* 0x000fe200048070ff */
[C---:B------:R-:W-:Y:S01]  /*6a20*/  FMUL R38, R78.reuse, R42 ;  /* 0x0000002a4e267220 */ /* 0x040fe20000400000 */
[C---:B------:R-:W-:Y:S01]  /*6a30*/  FMUL R43, R78.reuse, R43 ;  /* 0x0000002b4e2b7220 */ /* 0x040fe20000400000 */
[--C-:B------:R-:W-:Y:S01]  /*6a40*/  HADD2.F32 R123, -RZ, R124.reuse.H0_H0 ;  /* 0x2000007cff7b7230 */ /* 0x100fe20000004100 */
[----:B------:R-:W-:Y:S01]  /*6a50*/  F2FP.SATFINITE.E4M3.F32.PACK_AB_MERGE_C R184, R33, R32, R184 ;  /* 0x0000002021b8723e */ /* 0x000fe200048070b8 */
[C---:B------:R-:W-:Y:S01]  /*6a60*/  FFMA R38, R81.reuse, R119, R38 ;  /* 0x0000007751267223 */ /* 0x040fe20000000026 */
        /* <DEDUP_REMOVED lines=12> */
[C---:B------:R-:W-:Y:S01]  /*6b30*/  FFMA R45, R81.reuse, R126, R45 ;  /* 0x0000007e512d7223 */ /* 0x040fe2000000002d */
[----:B------:R-:W-:Y:S02]  /*6b40*/  HADD2.F32 R128, -RZ, R128.H1_H1 ;  /* 0x30000080ff807230 */ /* 0x000fe40000004100 */
[C---:B------:R-:W-:Y:S01]  /*6b50*/  FMUL R46, R78.reuse, R50 ;  /* 0x000000324e2e7220 */ /* 0x040fe20000400000 */
[C---:B------:R-:W-:Y:S01]  /*6b60*/  FMUL R51, R78.reuse, R51 ;  /* 0x000000334e337220 */ /* 0x040fe20000400000 */
[----:B------:R-:W-:Y:S02]  /*6b70*/  HADD2.F32 R132, -RZ, R132.H1_H1 ;  /* 0x30000084ff847230 */ /* 0x000fe40000004100 */
[C---:B------:R-:W-:Y:S01]  /*6b80*/  FMUL R50, R78.reuse, R54 ;  /* 0x000000364e327220 */ /* 0x040fe20000400000 */
[C---:B------:R-:W-:Y:S01]  /*6b90*/  FFMA R46, R81.reuse, R127, R46 ;  /* 0x0000007f512e7223 */ /* 0x040fe2000000002e */
[C---:B------:R-:W-:Y:S01]  /*6ba0*/  FFMA R51, R81.reuse, R128, R51 ;  /* 0x0000008051337223 */ /* 0x040fe20000000033 */
[C---:B------:R-:W-:Y:S01]  /*6bb0*/  FMUL R55, R78.reuse, R55 ;  /* 0x000000374e377220 */ /* 0x040fe20000400000 */
[C---:B------:R-:W-:Y:S01]  /*6bc0*/  FFMA R48, R81.reuse, R129, R48 ;  /* 0x0000008151307223 */ /* 0x040fe20000000030 */
[C---:B------:R-:W-:Y:S01]  /*6bd0*/  FFMA R49, R81.reuse, R130, R49 ;  /* 0x0000008251317223 */ /* 0x040fe20000000031 */
[--C-:B------:R-:W-:Y:S02]  /*6be0*/  HADD2.F32 R135, -RZ, R136.reuse.H0_H0 ;  /* 0x20000088ff877230 */ /* 0x100fe40000004100 */
[C---:B------:R-:W-:Y:S01]  /*6bf0*/  FFMA R50, R81.reuse, R131, R50 ;  /* 0x0000008351327223 */ /* 0x040fe20000000032 */
[----:B------:R-:W-:Y:S02]  /*6c00*/  HADD2.F32 R136, -RZ, R136.H1_H1 ;  /* 0x30000088ff887230 */ /* 0x000fe40000004100 */
[C---:B------:R-:W-:Y:S01]  /*6c10*/  FMUL R54, R78.reuse, R58 ;  /* 0x0000003a4e367220 */ /* 0x040fe20000400000 */
        /* <DEDUP_REMOVED lines=16> */
[----:B------:R-:W-:Y:S01]  /*6d20*/  FFMA R63, R81, R140, R63 ;  /* 0x0000008c513f7223 */ /* 0x000fe2000000003f */
[----:B------:R-:W-:Y:S01]  /*6d30*/  FMUL R67, R78, R67 ;  /* 0x000000434e437220 */ /* 0x000fe20000400000 */
[----:B------:R-:W-:Y:S01]  /*6d40*/  F2FP.SATFINITE.E4M3.F32.PACK_AB_MERGE_C R186, R47, R42, RZ ;  /* 0x0000002a2fba723e */ /* 0x000fe200048070ff */
[----:B------:R-:W-:Y:S01]  /*6d50*/  FFMA R60, R81, R83, R60 ;  /* 0x00000053513c7223 */ /* 0x000fe2000000003c */
[----:B------:R-:W-:Y:S01]  /*6d60*/  F2FP.SATFINITE.E4M3.F32.PACK_AB_MERGE_C R187, R51, R46, RZ ;  /* 0x0000002e33bb723e */ /* 0x000fe200048070ff */
[C---:B------:R-:W-:Y:S01]  /*6d70*/  FFMA R61, R81.reuse, R80, R61 ;  /* 0x00000050513d7223 */ /* 0x040fe2000000003d */
[C---:B------:R-:W-:Y:S01]  /*6d80*/  FFMA R62, R81.reuse, R85, R62 ;  /* 0x00000055513e7223 */ /* 0x040fe2000000003e */
[----:B------:R-:W-:Y:S01]  /*6d90*/  FFMA R67, R81, R82, R67 ;  /* 0x0000005251437223 */ /* 0x000fe20000000043 */
[----:B------:R-:W-:Y:S02]  /*6da0*/  F2FP.SATFINITE.E4M3.F32.PACK_AB_MERGE_C R186, R41, R40, R186 ;  /* 0x0000002829ba723e */ /* 0x000fe400048070ba */
[----:B------:R-:W-:Y:S02]  /*6db0*/  F2FP.SATFINITE.E4M3.F32.PACK_AB_MERGE_C R187, R45, R44, R187 ;  /* 0x0000002c2dbb723e */ /* 0x000fe400048070bb */
[----:B------:R-:W-:Y:S02]  /*6dc0*/  F2FP.SATFINITE.E4M3.F32.PACK_AB_MERGE_C R188, R55, R50, RZ ;  /* 0x0000003237bc723e */ /* 0x000fe400048070ff */
[----:B------:R-:W-:Y:S01]  /*6dd0*/  F2FP.SATFINITE.E4M3.F32.PACK_AB_MERGE_C R189, R59, R54, RZ ;  /* 0x000000363bbd723e */ /* 0x000fe200048070ff */
[----:B------:R1:W-:Y:S01]  /*6de0*/  STS.128 [R177+0x2020], R184 ;  /* 0x002020b8b1007388 */ /* 0x0003e20000000c00 */
[----:B------:R-:W-:Y:S02]  /*6df0*/  F2FP.SATFINITE.E4M3.F32.PACK_AB_MERGE_C R190, R63, R58, RZ ;  /* 0x0000003a3fbe723e */ /* 0x000fe400048070ff */
[----:B------:R-:W-:Y:S02]  /*6e00*/  F2FP.SATFINITE.E4M3.F32.PACK_AB_MERGE_C R183, R67, R62, RZ ;  /* 0x0000003e43b7723e */ /* 0x000fe400048070ff */
[----:B------:R-:W-:Y:S02]  /*6e10*/  F2FP.SATFINITE.E4M3.F32.PACK_AB_MERGE_C R188, R49, R48, R188 ;  /* 0x0000003031bc723e */ /* 0x000fe400048070bc */
[----:B------:R-:W-:Y:S02]  /*6e20*/  F2FP.SATFINITE.E4M3.F32.PACK_AB_MERGE_C R189, R53, R52, R189 ;  /* 0x0000003435bd723e */ /* 0x000fe400048070bd */
[----:B------:R-:W-:Y:S02]  /*6e30*/  F2FP.SATFINITE.E4M3.F32.PACK_AB_MERGE_C R190, R57, R56, R190 ;  /* 0x0000003839be723e */ /* 0x000fe400048070be */
[----:B------:R-:W-:Y:S02]  /*6e40*/  F2FP.SATFINITE.E4M3.F32.PACK_AB_MERGE_C R191, R61, R60, R183 ;  /* 0x0000003c3dbf723e */ /* 0x000fe400048070b7 */
[----:B------:R-:W-:Y:S03]  /*6e50*/  IADD3 R76, PT, PT, R76, 0x1, RZ ;  /* 0x000000014c4c7810 */ /* 0x000fe60007ffe0ff */
[----:B------:R1:W-:Y:S01]  /*6e60*/  STS.128 [R176+0x2030], R188 ;  /* 0x002030bcb0007388 */ /* 0x0003e20000000c00 */
[----:B------:R-:W-:Y:S01]  /*6e70*/  @!PT LDS RZ, [RZ] ;  /* 0x00000000fffff984 */ /* 0x000fe20000000800 */
[----:B------:R-:W-:Y:S01]  /*6e80*/  @!PT LDS RZ, [RZ] ;  /* 0x00000000fffff984 */ /* 0x000fe20000000800 */
[----:B------:R-:W-:Y:S01]  /*6e90*/  @!PT LDS RZ, [RZ] ;  /* 0x00000000fffff984 */ /* 0x000fe20000000800 */
[----:B------:R-:W-:Y:S01]  /*6ea0*/  @!PT LDS RZ, [RZ] ;  /* 0x00000000fffff984 */ /* 0x000fe20000000800 */
[----:B------:R3:W-:Y:S07]  /*6eb0*/  MEMBAR.ALL.CTA ;  /* 0x0000000000007992 */ /* 0x0007ee0000008000 */
[----:B---3--:R-:W3:Y:S02]  /*6ec0*/  FENCE.VIEW.ASYNC.S ;  /* 0x00000000000073c6 */ /* 0x008ee40000000000 */
[----:B---3--:R-:W-:Y:S06]  /*6ed0*/  BAR.SYNC.DEFER_BLOCKING 0x1, 0x80 ;  /* 0x0042000000007b1d */ /* 0x008fec0000010000 */
[----:B------:R-:W-:Y:S05]  /*6ee0*/  @P0 BRA `(.L_x_112) ;  /* 0x0000000000340947 */ /* 0x000fea0003800000 */
[----:B------:R-:W-:Y:S01]  /*6ef0*/  UIADD3 UR12, UPT, UPT, UR43, 0x2200, URZ ;  /* 0x000022002b0c7890 */ /* 0x000fe2000fffe0ff */
[----:B------:R-:W-:Y:S01]  /*6f00*/  R2UR UR9, R164 ;  /* 0x00000000a40972ca */ /* 0x000fe200000e0000 */
[----:B------:R-:W-:Y:S01]  /*6f10*/  UIADD3 UR10, UP0, UPT, UR46, 0x680, URZ ;  /* 0x000006802e0a7890 */ /* 0x000fe2000ff1e0ff */
[----:B------:R-:W-:Y:S01]  /*6f20*/  R2UR UR8, R155 ;  /* 0x000000009b0872ca */ /* 0x000fe200000e0000 */
[----:B------:R-:W-:Y:S02]  /*6f30*/  UMOV UR7, UR36 ;  /* 0x0000002400077c82 */ /* 0x000fe40008000000 */
[----:B------:R-:W-:Y:S01]  /*6f40*/  IMAD.U32 R179, RZ, RZ, UR12 ;  /* 0x0000000cffb37e24 */ /* 0x000fe2000f8e00ff */
[----:B------:R-:W-:Y:S04]  /*6f50*/  UIADD3.X UR11, UPT, UPT, URZ, UR47, URZ, UP0, !UPT ;  /* 0x0000002fff0b7290 */ /* 0x000fe800087fe4ff */
[----:B------:R-:W-:Y:S03]  /*6f60*/  R2UR UR4, R179 ;  /* 0x00000000b30472ca */ /* 0x000fe600000e0000 */
[----:B------:R-:W-:Y:S02]  /*6f70*/  USHF.L.U32 UR5, UR9, 0x6, URZ ;  /* 0x0000000609057899 */ /* 0x000fe400080006ff */
[----:B------:R-:W-:Y:S09]  /*6f80*/  USHF.L.U32 UR6, UR8, 0x7, URZ ;  /* 0x0000000708067899 */ /* 0x000ff200080006ff */
[----:B------:R3:W-:Y:S01]  /*6f90*/  UTMASTG.3D [UR4], [UR10] ;  /* 0x000000040a0073b5 */ /* 0x0007e20008010000 */
[----:B------:R0:W-:Y:S01]  /*6fa0*/  UTMACMDFLUSH ;  /* 0x00000000000079b7 */ /* 0x0001e20000000000 */
[----:B---3--:R-:W-:Y:S04]  /*6fb0*/  DEPBAR.LE SB0, 0x0 ;  /* 0x000080000000791a */ /* 0x008fe80000000000 */
.L_x_112:
[----:B------:R-:W-:Y:S05]  /*6fc0*/  BSYNC.RECONVERGENT B0 ;  /* 0x0000000000007941 */ /* 0x000fea0003800200 */
.L_x_111:
[----:B------:R-:W-:Y:S01]  /*6fd0*/  BAR.SYNC.DEFER_BLOCKING 0x1, 0x80 ;  /* 0x0042000000007b1d */ /* 0x000fe20000010000 */
[----:B------:R-:W-:Y:S01]  /*6fe0*/  ISETP.NE.AND P2, PT, R180, RZ, PT ;  /* 0x000000ffb400720c */ /* 0x000fe20003f45270 */
[----:B------:R-:W-:Y:S01]  /*6ff0*/  IMAD.IADD R164, R75, 0x1, R143 ;  /* 0x000000014ba47824 */ /* 0x000fe200078e028f */
[----:B------:R-:W-:Y:S01]  /*7000*/  ISETP.NE.AND P0, PT, R182, 0x2, PT ;  /* 0x00000002b600780c */ /* 0x000fe20003f05270 */
[----:B------:R-:W-:Y:S01]  /*7010*/  IMAD.IADD R155, R77, 0x1, R154 ;  /* 0x000000014d9b7824 */ /* 0x000fe200078e029a */
[----:B------:R-:W-:Y:S02]  /*7020*/  ISETP.NE.AND P1, PT, R76, 0x4, PT ;  /* 0x000000044c00780c */ /* 0x000fe40003f25270 */
[----:B------:R-:W-:Y:S02]  /*7030*/  SEL R3, RZ, 0x1, P0 ;  /* 0x00000001ff037807 */ /* 0x000fe40000000000 */
[----:B------:R-:W-:Y:S02]  /*7040*/  SEL R0, RZ, 0x1, P1 ;  /* 0x00000001ff007807 */ /* 0x000fe40000800000 */
[----:B------:R-:W-:Y:S02]  /*7050*/  LOP3.LUT R174, R174, R3, RZ, 0x3c, !PT ;  /* 0x00000003aeae7212 */ /* 0x000fe400078e3cff */
[----:B------:R-:W-:Y:S02]  /*7060*/  LOP3.LUT R175, R175, R0, RZ, 0x3c, !PT ;  /* 0x00000000afaf7212 */ /* 0x000fe400078e3cff */
[----:B------:R-:W-:Y:S02]  /*7070*/  @P2 R2UR UR36, R171 ;  /* 0x00000000ab2422ca */ /* 0x000fe400000e0000 */
[----:B------:R-:W-:Y:S02]  /*7080*/  SEL R182, R182, RZ, P0 ;  /* 0x000000ffb6b67207 */ /* 0x000fe40000000000 */
[----:B------:R-:W-:Y:S01]  /*7090*/  SEL R76, R76, RZ, P1 ;  /* 0x000000ff4c4c7207 */ /* 0x000fe20000800000 */
[----:B------:R-:W-:Y:S10]  /*70a0*/  @P2 BRA `(.L_x_113) ;  /* 0xffffffdc00742947 */ /* 0x000ff4000383ffff */
[----:B------:R-:W-:Y:S05]  /*70b0*/  EXIT ;  /* 0x000000000000794d */ /* 0x000fea0003800000 */
.L_x_24:
[----:B--2---:R2:W4:Y:S02]  /*70c0*/  SYNCS.PHASECHK.TRANS64.TRYWAIT P0, [R3+URZ+0xe0], R2 ;  /* 0x0000e002030075a7 */ /* 0x00452400080011ff */
[----:B----4-:R-:W-:Y:S05]  /*70d0*/  @!P0 NANOSLEEP.SYNCS 0x989680 ;  /* 0x009896800000895d */ /* 0x010fea0003900000 */
[----:B------:R-:W4:Y:S02]  /*70e0*/  @!P0 SYNCS.PHASECHK.TRANS64 P0, [R3+URZ+0xe0], R2 ;  /* 0x0000e002030085a7 */ /* 0x000f2400080010ff */
[----:B----4-:R-:W-:Y:S05]  /*70f0*/  @!P0 BRA `(.L_x_24) ;  /* 0xfffffffc00f08947 */ /* 0x010fea000383ffff */
[----:B------:R-:W-:Y:S05]  /*7100*/  BRA `(.L_x_114) ;  /* 0xffffffa400b07947 */ /* 0x000fea000383ffff */
.L_x_27:
[----:B-1----:R-:W-:-:S07]  /*7110*/  MOV R2, UR33 ;  /* 0x0000002100027c02 */ /* 0x002fce0008000f00 */
.L_x_115:
[----:B-1----:R1:W2:Y:S02]  /*7120*/  SYNCS.PHASECHK.TRANS64.TRYWAIT P0, [R2+URZ+0x28], R5 ;  /* 0x00002805020075a7 */ /* 0x0022a400080011ff */
[----:B--2---:R-:W-:Y:S05]  /*7130*/  @!P0 NANOSLEEP.SYNCS 0x989680 ;  /* 0x009896800000895d */ /* 0x004fea0003900000 */
[----:B------:R-:W2:Y:S02]  /*7140*/  @!P0 SYNCS.PHASECHK.TRANS64 P0, [R2+URZ+0x28], R5 ;  /* 0x00002805020085a7 */ /* 0x000ea400080010ff */
[----:B--2---:R-:W-:Y:S05]  /*7150*/  @!P0 BRA `(.L_x_115) ;  /* 0xfffffffc00f08947 */ /* 0x004fea000383ffff */
[----:B------:R-:W-:Y:S05]  /*7160*/  BRA `(.L_x_26) ;  /* 0xffffffa800187947 */ /* 0x000fea000383ffff */
.L_x_34:
[----:B-1----:R-:W-:-:S07]  /*7170*/  MOV R2, UR17 ;  /* 0x0000001100027c02 */ /* 0x002fce0008000f00 */
.L_x_116:
[----:B-1----:R1:W2:Y:S02]  /*7180*/  SYNCS.PHASECHK.TRANS64.TRYWAIT P0, [R2+URZ+0x28], R5 ;  /* 0x00002805020075a7 */ /* 0x0022a400080011ff */
[----:B--2---:R-:W-:Y:S05]  /*7190*/  @!P0 NANOSLEEP.SYNCS 0x989680 ;  /* 0x009896800000895d */ /* 0x004fea0003900000 */
[----:B------:R-:W2:Y:S02]  /*71a0*/  @!P0 SYNCS.PHASECHK.TRANS64 P0, [R2+URZ+0x28], R5 ;  /* 0x00002805020085a7 */ /* 0x000ea400080010ff */
[----:B--2---:R-:W-:Y:S05]  /*71b0*/  @!P0 BRA `(.L_x_116) ;  /* 0xfffffffc00f08947 */ /* 0x004fea000383ffff */
[----:B------:R-:W-:Y:S05]  /*71c0*/  BRA `(.L_x_33) ;  /* 0xffffffa800d47947 */ /* 0x000fea000383ffff */
.L_x_39:
[----:B-1----:R1:W2:Y:S02]  /*71d0*/  SYNCS.PHASECHK.TRANS64.TRYWAIT P0, [R2+URZ+0x70], R3 ;  /* 0x00007003020075a7 */ /* 0x0022a400080011ff */
[----:B--2---:R-:W-:Y:S05]  /*71e0*/  @!P0 NANOSLEEP.SYNCS 0x989680 ;  /* 0x009896800000895d */ /* 0x004fea0003900000 */
[----:B------:R-:W2:Y:S02]  /*71f0*/  @!P0 SYNCS.PHASECHK.TRANS64 P0, [R2+URZ+0x70], R3 ;  /* 0x00007003020085a7 */ /* 0x000ea400080010ff */
[----:B--2---:R-:W-:Y:S05]  /*7200*/  @!P0 BRA `(.L_x_39) ;  /* 0xfffffffc00f08947 */ /* 0x004fea000383ffff */
[----:B------:R-:W-:Y:S05]  /*7210*/  BRA `(.L_x_117) ;  /* 0xffffffac00787947 */ /* 0x000fea000383ffff */
.L_x_43:
[----:B---3--:R-:W-:-:S07]  /*7220*/  MOV R0, UR5 ;  /* 0x0000000500007c02 */ /* 0x008fce0008000f00 */
.L_x_118:
[----:B-1----:R1:W2:Y:S02]  /*7230*/  SYNCS.PHASECHK.TRANS64.TRYWAIT P0, [R0+URZ], R3 ;  /* 0x00000003000075a7 */ /* 0x0022a400080011ff */
[----:B--2---:R-:W-:Y:S05]  /*7240*/  @!P0 NANOSLEEP.SYNCS 0x989680 ;  /* 0x009896800000895d */ /* 0x004fea0003900000 */
[----:B------:R-:W2:Y:S02]  /*7250*/  @!P0 SYNCS.PHASECHK.TRANS64 P0, [R0+URZ], R3 ;  /* 0x00000003000085a7 */ /* 0x000ea400080010ff */
[----:B--2---:R-:W-:Y:S05]  /*7260*/  @!P0 BRA `(.L_x_118) ;  /* 0xfffffffc00f08947 */ /* 0x004fea000383ffff */
[----:B------:R-:W-:Y:S05]  /*7270*/  BRA `(.L_x_119) ;  /* 0xffffffb000e87947 */ /* 0x000fea000383ffff */
.L_x_44:
[----:B---3--:R-:W-:-:S07]  /*7280*/  MOV R0, UR5 ;  /* 0x0000000500007c02 */ /* 0x008fce0008000f00 */
.L_x_120:
[----:B-1----:R1:W2:Y:S02]  /*7290*/  SYNCS.PHASECHK.TRANS64.TRYWAIT P0, [R0+URZ], R3 ;  /* 0x00000003000075a7 */ /* 0x0022a400080011ff */
[----:B--2---:R-:W-:Y:S05]  /*72a0*/  @!P0 NANOSLEEP.SYNCS 0x989680 ;  /* 0x009896800000895d */ /* 0x004fea0003900000 */
[----:B------:R-:W2:Y:S02]  /*72b0*/  @!P0 SYNCS.PHASECHK.TRANS64 P0, [R0+URZ], R3 ;  /* 0x00000003000085a7 */ /* 0x000ea400080010ff */
[----:B--2---:R-:W-:Y:S05]  /*72c0*/  @!P0 BRA `(.L_x_120) ;  /* 0xfffffffc00f08947 */ /* 0x004fea000383ffff */
[----:B------:R-:W-:Y:S05]  /*72d0*/  BRA `(.L_x_121) ;  /* 0xffffffb000f47947 */ /* 0x000fea000383ffff */
.L_x_45:
[----:B---3--:R-:W-:-:S07]  /*72e0*/  MOV R0, UR5 ;  /* 0x0000000500007c02 */ /* 0x008fce0008000f00 */
.L_x_122:
[----:B-1----:R1:W2:Y:S02]  /*72f0*/  SYNCS.PHASECHK.TRANS64.TRYWAIT P0, [R0+URZ], R3 ;  /* 0x00000003000075a7 */ /* 0x0022a400080011ff */
[----:B--2---:R-:W-:Y:S05]  /*7300*/  @!P0 NANOSLEEP.SYNCS 0x989680 ;  /* 0x009896800000895d */ /* 0x004fea0003900000 */
[----:B------:R-:W2:Y:S02]  /*7310*/  @!P0 SYNCS.PHASECHK.TRANS64 P0, [R0+URZ], R3 ;  /* 0x00000003000085a7 */ /* 0x000ea400080010ff */
[----:B--2---:R-:W-:Y:S05]  /*7320*/  @!P0 BRA `(.L_x_122) ;  /* 0xfffffffc00f08947 */ /* 0x004fea000383ffff */
[----:B------:R-:W-:Y:S05]  /*7330*/  BRA `(.L_x_123) ;  /* 0xffffffb400007947 */ /* 0x000fea000383ffff */
.L_x_46:
[----:B---3--:R-:W-:-:S07]  /*7340*/  MOV R0, UR5 ;  /* 0x0000000500007c02 */ /* 0x008fce0008000f00 */
.L_x_124:
[----:B-1----:R1:W2:Y:S02]  /*7350*/  SYNCS.PHASECHK.TRANS64.TRYWAIT P0, [R0+URZ], R3 ;  /* 0x00000003000075a7 */ /* 0x0022a400080011ff */
[----:B--2---:R-:W-:Y:S05]  /*7360*/  @!P0 NANOSLEEP.SYNCS 0x989680 ;  /* 0x009896800000895d */ /* 0x004fea0003900000 */
[----:B------:R-:W2:Y:S02]  /*7370*/  @!P0 SYNCS.PHASECHK.TRANS64 P0, [R0+URZ], R3 ;  /* 0x00000003000085a7 */ /* 0x000ea400080010ff */
[----:B--2---:R-:W-:Y:S05]  /*7380*/  @!P0 BRA `(.L_x_124) ;  /* 0xfffffffc00f08947 */ /* 0x004fea000383ffff */
[----:B------:R-:W-:Y:S05]  /*7390*/  BRA `(.L_x_125) ;  /* 0xffffffb4000c7947 */ /* 0x000fea000383ffff */
.L_x_49:
[----:B-1----:R1:W2:Y:S02]  /*73a0*/  SYNCS.PHASECHK.TRANS64.TRYWAIT P0, [R0+URZ+0xd0], R5 ;  /* 0x0000d005000075a7 */ /* 0x0022a400080011ff */
[----:B--2---:R-:W-:Y:S05]  /*73b0*/  @!P0 NANOSLEEP.SYNCS 0x989680 ;  /* 0x009896800000895d */ /* 0x004fea0003900000 */
[----:B------:R-:W2:Y:S02]  /*73c0*/  @!P0 SYNCS.PHASECHK.TRANS64 P0, [R0+URZ+0xd0], R5 ;  /* 0x0000d005000085a7 */ /* 0x000ea400080010ff */
[----:B--2---:R-:W-:Y:S05]  /*73d0*/  @!P0 BRA `(.L_x_49) ;  /* 0xfffffffc00f08947 */ /* 0x004fea000383ffff */
[----:B------:R-:W-:Y:S05]  /*73e0*/  BRA `(.L_x_126) ;  /* 0xffffffb4006c7947 */ /* 0x000fea000383ffff */
.L_x_50:
[----:B------:R-:W-:-:S07]  /*73f0*/  MOV R0, UR5 ;  /* 0x0000000500007c02 */ /* 0x000fce0008000f00 */
.L_x_127:
[----:B-1----:R1:W2:Y:S02]  /*7400*/  SYNCS.PHASECHK.TRANS64.TRYWAIT P0, [R0+URZ+0x80], R7 ;  /* 0x00008007000075a7 */ /* 0x0022a400080011ff */
[----:B--2---:R-:W-:Y:S05]  /*7410*/  @!P0 NANOSLEEP.SYNCS 0x989680 ;  /* 0x009896800000895d */ /* 0x004fea0003900000 */
[----:B------:R-:W2:Y:S02]  /*7420*/  @!P0 SYNCS.PHASECHK.TRANS64 P0, [R0+URZ+0x80], R7 ;  /* 0x00008007000085a7 */ /* 0x000ea400080010ff */
[----:B--2---:R-:W-:Y:S05]  /*7430*/  @!P0 BRA `(.L_x_127) ;  /* 0xfffffffc00f08947 */ /* 0x004fea000383ffff */
[----:B------:R-:W-:Y:S05]  /*7440*/  BRA `(.L_x_128) ;  /* 0xffffffb4007c7947 */ /* 0x000fea000383ffff */
.L_x_51:
[----:B-1----:R1:W2:Y:S02]  /*7450*/  SYNCS.PHASECHK.TRANS64.TRYWAIT P1, [R0+URZ+0x70], R5 ;  /* 0x00007005000075a7 */ /* 0x0022a400080211ff */
[----:B--2---:R-:W-:Y:S05]  /*7460*/  @!P1 NANOSLEEP.SYNCS 0x989680 ;  /* 0x009896800000995d */ /* 0x004fea0003900000 */
[----:B------:R-:W2:Y:S02]  /*7470*/  @!P1 SYNCS.PHASECHK.TRANS64 P1, [R0+URZ+0x70], R5 ;  /* 0x00007005000095a7 */ /* 0x000ea400080210ff */
[----:B--2---:R-:W-:Y:S05]  /*7480*/  @!P1 BRA `(.L_x_51) ;  /* 0xfffffffc00f09947 */ /* 0x004fea000383ffff */
[----:B------:R-:W-:Y:S05]  /*7490*/  BRA `(.L_x_129) ;  /* 0xffffffb400ac7947 */ /* 0x000fea000383ffff */
.L_x_54:
[----:B------:R-:W-:-:S07]  /*74a0*/  MOV R0, UR5 ;  /* 0x0000000500007c02 */ /* 0x000fce0008000f00 */
.L_x_130:
[----:B-1----:R1:W2:Y:S02]  /*74b0*/  SYNCS.PHASECHK.TRANS64.TRYWAIT P0, [R0+URZ+0x80], R3 ;  /* 0x00008003000075a7 */ /* 0x0022a400080011ff */
[----:B--2---:R-:W-:Y:S05]  /*74c0*/  @!P0 NANOSLEEP.SYNCS 0x989680 ;  /* 0x009896800000895d */ /* 0x004fea0003900000 */
[----:B------:R-:W2:Y:S02]  /*74d0*/  @!P0 SYNCS.PHASECHK.TRANS64 P0, [R0+URZ+0x80], R3 ;  /* 0x00008003000085a7 */ /* 0x000ea400080010ff */
[----:B--2---:R-:W-:Y:S05]  /*74e0*/  @!P0 BRA `(.L_x_130) ;  /* 0xfffffffc00f08947 */ /* 0x004fea000383ffff */
[----:B------:R-:W-:Y:S05]  /*74f0*/  BRA `(.L_x_53) ;  /* 0xffffffb800007947 */ /* 0x000fea000383ffff */
.L_x_63:
[----:B-1----:R-:W-:-:S04]  /*7500*/  MOV R4, UR6 ;  /* 0x0000000600047c02 */ /* 0x002fc80008000f00 */
[----:B------:R1:W2:Y:S03]  /*7510*/  SYNCS.PHASECHK.TRANS64.TRYWAIT P0, [R4+URZ+0x8], R5 ;  /* 0x00000805040075a7 */ /* 0x0002a600080011ff */
[----:B--2---:R-:W-:Y:S05]  /*7520*/  @!P0 NANOSLEEP.SYNCS 0x989680 ;  /* 0x009896800000895d */ /* 0x004fea0003900000 */
[----:B------:R-:W2:Y:S02]  /*7530*/  @!P0 SYNCS.PHASECHK.TRANS64 P0, [R4+URZ+0x8], R5 ;  /* 0x00000805040085a7 */ /* 0x000ea400080010ff */
[----:B--2---:R-:W-:Y:S05]  /*7540*/  @!P0 BRA `(.L_x_63) ;  /* 0xfffffffc00ec8947 */ /* 0x004fea000383ffff */
[----:B------:R-:W-:Y:S05]  /*7550*/  BRA `(.L_x_62) ;  /* 0xffffffb800b47947 */ /* 0x000fea000383ffff */
.L_x_65:
[----:B------:R-:W-:Y:S01]  /*7560*/  BSSY B0, `(.L_x_131) ;  /* 0x0000006000007945 */ /* 0x000fe20003800000 */
[----:B------:R-:W-:-:S07]  /*7570*/  MOV R15, 0xffffffff ;  /* 0xffffffff000f7802 */ /* 0x000fce0000000f00 */
[----:B-1---5:R-:W-:Y:S05]  /*7580*/  WARPSYNC.COLLECTIVE R15, `(.L_x_132) ;  /* 0x000000000f0c7348 */ /* 0x022fea0003c00000 */
[----:B------:R-:W-:Y:S02]  /*7590*/  ELECT P6, UR79, PT ;  /* 0x00000000004f782f */ /* 0x000fe400038c0000 */
[----:B------:R-:W-:Y:S01]  /*75a0*/  MOV R14, UR79 ;  /* 0x0000004f000e7c02 */ /* 0x000fe20008000f00 */
[----:B-1---5:R-:W-:Y:S10]  /*75b0*/  ENDCOLLECTIVE ;  /* 0x000000000000791b */ /* 0x022ff40003800000 */
.L_x_132:
[----:B------:R-:W-:Y:S05]  /*75c0*/  BSYNC B0 ;  /* 0x0000000000007941 */ /* 0x000fea0003800000 */
.L_x_131:
[----:B------:R-:W-:Y:S05]  /*75d0*/  BRA `(.L_x_133) ;  /* 0xffffffb800e47947 */ /* 0x000fea000383ffff */
.L_x_67:
[----:B-1----:R-:W-:-:S04]  /*75e0*/  MOV R2, UR6 ;  /* 0x0000000600027c02 */ /* 0x002fc80008000f00 */
[----:B------:R1:W2:Y:S03]  /*75f0*/  SYNCS.PHASECHK.TRANS64.TRYWAIT P0, [R2+URZ+0x8], R3 ;  /* 0x00000803020075a7 */ /* 0x0002a600080011ff */
[----:B--2---:R-:W-:Y:S05]  /*7600*/  @!P0 NANOSLEEP.SYNCS 0x989680 ;  /* 0x009896800000895d */ /* 0x004fea0003900000 */
[----:B------:R-:W2:Y:S02]  /*7610*/  @!P0 SYNCS.PHASECHK.TRANS64 P0, [R2+URZ+0x8], R3 ;  /* 0x00000803020085a7 */ /* 0x000ea400080010ff */
[----:B--2---:R-:W-:Y:S05]  /*7620*/  @!P0 BRA `(.L_x_67) ;  /* 0xfffffffc00ec8947 */ /* 0x004fea000383ffff */
[----:B------:R-:W-:Y:S05]  /*7630*/  BRA `(.L_x_66) ;  /* 0xffffffb800e87947 */ /* 0x000fea000383ffff */
.L_x_68:
[----:B-1----:R1:W2:Y:S02]  /*7640*/  SYNCS.PHASECHK.TRANS64.TRYWAIT P0, [R0+URZ+0x70], R5 ;  /* 0x00007005000075a7 */ /* 0x0022a400080011ff */
[----:B--2---:R-:W-:Y:S05]  /*7650*/  @!P0 NANOSLEEP.SYNCS 0x989680 ;  /* 0x009896800000895d */ /* 0x004fea0003900000 */
[----:B------:R-:W2:Y:S02]  /*7660*/  @!P0 SYNCS.PHASECHK.TRANS64 P0, [R0+URZ+0x70], R5 ;  /* 0x00007005000085a7 */ /* 0x000ea400080010ff */
[----:B--2---:R-:W-:Y:S05]  /*7670*/  @!P0 BRA `(.L_x_68) ;  /* 0xfffffffc00f08947 */ /* 0x004fea000383ffff */
[----:B------:R-:W-:Y:S05]  /*7680*/  BRA `(.L_x_134) ;  /* 0xffffffbc00c47947 */ /* 0x000fea000383ffff */
.L_x_70:
[----:B------:R-:W-:-:S07]  /*7690*/  MOV R0, UR10 ;  /* 0x0000000a00007c02 */ /* 0x000fce0008000f00 */
.L_x_135:
[----:B-1----:R1:W2:Y:S02]  /*76a0*/  SYNCS.PHASECHK.TRANS64.TRYWAIT P0, [R0+URZ+0xb0], R5 ;  /* 0x0000b005000075a7 */ /* 0x0022a400080011ff */
[----:B--2---:R-:W-:Y:S05]  /*76b0*/  @!P0 NANOSLEEP.SYNCS 0x989680 ;  /* 0x009896800000895d */ /* 0x004fea0003900000 */
[----:B------:R-:W2:Y:S02]  /*76c0*/  @!P0 SYNCS.PHASECHK.TRANS64 P0, [R0+URZ+0xb0], R5 ;  /* 0x0000b005000085a7 */ /* 0x000ea400080010ff */
[----:B--2---:R-:W-:Y:S05]  /*76d0*/  @!P0 BRA `(.L_x_135) ;  /* 0xfffffffc00f08947 */ /* 0x004fea000383ffff */
[----:B------:R-:W-:Y:S05]  /*76e0*/  BRA `(.L_x_136) ;  /* 0xffffffc000107947 */ /* 0x000fea000383ffff */
.L_x_73:
[----:B------:R-:W-:Y:S07]  /*76f0*/  MOV R0, UR9 ;  /* 0x0000000900007c02 */ /* 0x000fee0008000f00 */
.L_x_137:
[----:B-1----:R1:W2:Y:S02]  /*7700*/  SYNCS.PHASECHK.TRANS64.TRYWAIT P0, [R0+URZ], R5 ;  /* 0x00000005000075a7 */ /* 0x0022a400080011ff */
[----:B--2---:R-:W-:Y:S05]  /*7710*/  @!P0 NANOSLEEP.SYNCS 0x989680 ;  /* 0x009896800000895d */ /* 0x004fea0003900000 */
[----:B------:R-:W2:Y:S02]  /*7720*/  @!P0 SYNCS.PHASECHK.TRANS64 P0, [R0+URZ], R5 ;  /* 0x00000005000085a7 */ /* 0x000ea400080010ff */
[----:B--2---:R-:W-:Y:S05]  /*7730*/  @!P0 BRA `(.L_x_137) ;  /* 0xfffffffc00f08947 */ /* 0x004fea000383ffff */
[----:B------:R-:W-:Y:S05]  /*7740*/  BRA `(.L_x_72) ;  /* 0xffffffc000247947 */ /* 0x000fea000383ffff */
.L_x_77:
[----:B-1----:R-:W-:-:S07]  /*7750*/  MOV R0, UR7 ;  /* 0x0000000700007c02 */ /* 0x002fce0008000f00 */
.L_x_138:
[----:B-1----:R1:W2:Y:S02]  /*7760*/  SYNCS.PHASECHK.TRANS64.TRYWAIT P0, [R0+URZ], R3 ;  /* 0x00000003000075a7 */ /* 0x0022a400080011ff */
[----:B--2---:R-:W-:Y:S05]  /*7770*/  @!P0 NANOSLEEP.SYNCS 0x989680 ;  /* 0x009896800000895d */ /* 0x004fea0003900000 */
[----:B------:R-:W2:Y:S02]  /*7780*/  @!P0 SYNCS.PHASECHK.TRANS64 P0, [R0+URZ], R3 ;  /* 0x00000003000085a7 */ /* 0x000ea400080010ff */
[----:B--2---:R-:W-:Y:S05]  /*7790*/  @!P0 BRA `(.L_x_138) ;  /* 0xfffffffc00f08947 */ /* 0x004fea000383ffff */
[----:B------:R-:W-:Y:S05]  /*77a0*/  BRA `(.L_x_139) ;  /* 0xffffffc000f07947 */ /* 0x000fea000383ffff */
.L_x_78:
[----:B------:R-:W-:-:S07]  /*77b0*/  MOV R0, UR7 ;  /* 0x0000000700007c02 */ /* 0x000fce0008000f00 */
.L_x_140:
[----:B-1----:R1:W2:Y:S02]  /*77c0*/  SYNCS.PHASECHK.TRANS64.TRYWAIT P0, [R0+URZ], R3 ;  /* 0x00000003000075a7 */ /* 0x0022a400080011ff */
[----:B--2---:R-:W-:Y:S05]  /*77d0*/  @!P0 NANOSLEEP.SYNCS 0x989680 ;  /* 0x009896800000895d */ /* 0x004fea0003900000 */
[----:B------:R-:W2:Y:S02]  /*77e0*/  @!P0 SYNCS.PHASECHK.TRANS64 P0, [R0+URZ], R3 ;  /* 0x00000003000085a7 */ /* 0x000ea400080010ff */
[----:B--2---:R-:W-:Y:S05]  /*77f0*/  @!P0 BRA `(.L_x_140) ;  /* 0xfffffffc00f08947 */ /* 0x004fea000383ffff */
[----:B------:R-:W-:Y:S05]  /*7800*/  BRA `(.L_x_141) ;  /* 0xffffffc000fc7947 */ /* 0x000fea000383ffff */
.L_x_79:
[----:B------:R-:W-:-:S07]  /*7810*/  MOV R0, UR7 ;  /* 0x0000000700007c02 */ /* 0x000fce0008000f00 */
.L_x_142:
[----:B-1----:R1:W2:Y:S02]  /*7820*/  SYNCS.PHASECHK.TRANS64.TRYWAIT P0, [R0+URZ], R3 ;  /* 0x00000003000075a7 */ /* 0x0022a400080011ff */
[----:B--2---:R-:W-:Y:S05]  /*7830*/  @!P0 NANOSLEEP.SYNCS 0x989680 ;  /* 0x009896800000895d */ /* 0x004fea0003900000 */
[----:B------:R-:W2:Y:S02]  /*7840*/  @!P0 SYNCS.PHASECHK.TRANS64 P0, [R0+URZ], R3 ;  /* 0x00000003000085a7 */ /* 0x000ea400080010ff */
[----:B--2---:R-:W-:Y:S05]  /*7850*/  @!P0 BRA `(.L_x_142) ;  /* 0xfffffffc00f08947 */ /* 0x004fea000383ffff */
[----:B------:R-:W-:Y:S05]  /*7860*/  BRA `(.L_x_143) ;  /* 0xffffffc400087947 */ /* 0x000fea000383ffff */
.L_x_82:
[----:B------:R-:W-:-:S07]  /*7870*/  MOV R0, UR8 ;  /* 0x0000000800007c02 */ /* 0x000fce0008000f00 */
.L_x_144:
[----:B-1----:R1:W2:Y:S02]  /*7880*/  SYNCS.PHASECHK.TRANS64.TRYWAIT P1, [R0+URZ+0xf0], R3 ;  /* 0x0000f003000075a7 */ /* 0x0022a400080211ff */
[----:B--2---:R-:W-:Y:S05]  /*7890*/  @!P1 NANOSLEEP.SYNCS 0x989680 ;  /* 0x009896800000995d */ /* 0x004fea0003900000 */
[----:B------:R-:W2:Y:S02]  /*78a0*/  @!P1 SYNCS.PHASECHK.TRANS64 P1, [R0+URZ+0xf0], R3 ;  /* 0x0000f003000095a7 */ /* 0x000ea400080210ff */
[----:B--2---:R-:W-:Y:S05]  /*78b0*/  @!P1 BRA `(.L_x_144) ;  /* 0xfffffffc00f09947 */ /* 0x004fea000383ffff */
[----:B------:R-:W-:Y:S05]  /*78c0*/  BRA `(.L_x_145) ;  /* 0xffffffc400547947 */ /* 0x000fea000383ffff */
.L_x_87:
[----:B--2---:R2:W4:Y:S02]  /*78d0*/  SYNCS.PHASECHK.TRANS64.TRYWAIT P0, [R0+URZ+0x70], R3 ;  /* 0x00007003000075a7 */ /* 0x00452400080011ff */
[----:B----4-:R-:W-:Y:S05]  /*78e0*/  @!P0 NANOSLEEP.SYNCS 0x989680 ;  /* 0x009896800000895d */ /* 0x010fea0003900000 */
[----:B------:R-:W4:Y:S02]  /*78f0*/  @!P0 SYNCS.PHASECHK.TRANS64 P0, [R0+URZ+0x70], R3 ;  /* 0x00007003000085a7 */ /* 0x000f2400080010ff */
[----:B----4-:R-:W-:Y:S05]  /*7900*/  @!P0 BRA `(.L_x_87) ;  /* 0xfffffffc00f08947 */ /* 0x010fea000383ffff */
[----:B------:R-:W-:Y:S05]  /*7910*/  BRA `(.L_x_146) ;  /* 0xffffffc800587947 */ /* 0x000fea000383ffff */
.L_x_90:
[----:B------:R-:W-:Y:S07]  /*7920*/  MOV R0, UR6 ;  /* 0x0000000600007c02 */ /* 0x000fee0008000f00 */
.L_x_147:
[----:B--2---:R2:W4:Y:S02]  /*7930*/  SYNCS.PHASECHK.TRANS64.TRYWAIT P0, [R0+URZ+0x68], R3 ;  /* 0x00006803000075a7 */ /* 0x00452400080011ff */
[----:B----4-:R-:W-:Y:S05]  /*7940*/  @!P0 NANOSLEEP.SYNCS 0x989680 ;  /* 0x009896800000895d */ /* 0x010fea0003900000 */
[----:B------:R-:W4:Y:S02]  /*7950*/  @!P0 SYNCS.PHASECHK.TRANS64 P0, [R0+URZ+0x68], R3 ;  /* 0x00006803000085a7 */ /* 0x000f2400080010ff */
[----:B----4-:R-:W-:Y:S05]  /*7960*/  @!P0 BRA `(.L_x_147) ;  /* 0xfffffffc00f08947 */ /* 0x010fea000383ffff */
[----:B------:R-:W-:Y:S05]  /*7970*/  BRA `(.L_x_89) ;  /* 0xffffffcc00447947 */ /* 0x000fea000383ffff */
.L_x_93:
[----:B------:R-:W-:Y:S07]  /*7980*/  MOV R3, UR6 ;  /* 0x0000000600037c02 */ /* 0x000fee0008000f00 */
.L_x_148:
[----:B-1----:R1:W2:Y:S02]  /*7990*/  SYNCS.PHASECHK.TRANS64.TRYWAIT P2, [R3+URZ+0x58], R26 ;  /* 0x0000581a030075a7 */ /* 0x0022a400080411ff */
[----:B--2---:R-:W-:Y:S05]  /*79a0*/  @!P2 NANOSLEEP.SYNCS 0x989680 ;  /* 0x009896800000a95d */ /* 0x004fea0003900000 */
[----:B------:R-:W2:Y:S02]  /*79b0*/  @!P2 SYNCS.PHASECHK.TRANS64 P2, [R3+URZ+0x58], R26 ;  /* 0x0000581a0300a5a7 */ /* 0x000ea400080410ff */
[----:B--2---:R-:W-:Y:S05]  /*79c0*/  @!P2 BRA `(.L_x_148) ;  /* 0xfffffffc00f0a947 */ /* 0x004fea000383ffff */
[----:B------:R-:W-:Y:S05]  /*79d0*/  BRA `(.L_x_149) ;  /* 0xffffffcc00d87947 */ /* 0x000fea000383ffff */
.L_x_96:
[----:B---3--:R3:W4:Y:S02]  /*79e0*/  SYNCS.PHASECHK.TRANS64.TRYWAIT P0, [R0+URZ+0x70], R3 ;  /* 0x00007003000075a7 */ /* 0x00872400080011ff */
[----:B----4-:R-:W-:Y:S05]  /*79f0*/  @!P0 NANOSLEEP.SYNCS 0x989680 ;  /* 0x009896800000895d */ /* 0x010fea0003900000 */
[----:B------:R-:W4:Y:S02]  /*7a00*/  @!P0 SYNCS.PHASECHK.TRANS64 P0, [R0+URZ+0x70], R3 ;  /* 0x00007003000085a7 */ /* 0x000f2400080010ff */
[----:B----4-:R-:W-:Y:S05]  /*7a10*/  @!P0 BRA `(.L_x_96) ;  /* 0xfffffffc00f08947 */ /* 0x010fea000383ffff */
[----:B------:R-:W-:Y:S05]  /*7a20*/  BRA `(.L_x_150) ;  /* 0xffffffd400287947 */ /* 0x000fea000383ffff */
.L_x_107:
[----:B-1----:R-:W-:Y:S04]  /*7a30*/  MOV R0, UR43 ;  /* 0x0000002b00007c02 */ /* 0x002fe80008000f00 */
[----:B------:R1:W2:Y:S03]  /*7a40*/  SYNCS.PHASECHK.TRANS64.TRYWAIT P1, [R0+URZ+0x50], R3 ;  /* 0x00005003000075a7 */ /* 0x0002a600080211ff */
[----:B--2---:R-:W-:Y:S05]  /*7a50*/  @!P1 NANOSLEEP.SYNCS 0x989680 ;  /* 0x009896800000995d */ /* 0x004fea0003900000 */
[----:B------:R-:W2:Y:S02]  /*7a60*/  @!P1 SYNCS.PHASECHK.TRANS64 P1, [R0+URZ+0x50], R3 ;  /* 0x00005003000095a7 */ /* 0x000ea400080210ff */
[----:B--2---:R-:W-:Y:S05]  /*7a70*/  @!P1 BRA `(.L_x_107) ;  /* 0xfffffffc00ec9947 */ /* 0x004fea000383ffff */
[----:B------:R-:W-:Y:S05]  /*7a80*/  BRA `(.L_x_106) ;  /* 0xffffffe000247947 */ /* 0x000fea000383ffff */
.L_x_109:
[----:B------:R1:W1:Y:S02]  /*7a90*/  SYNCS.PHASECHK.TRANS64.TRYWAIT P1, [R181+URZ+0x90], R2 ;  /* 0x00009002b50075a7 */ /* 0x00026400080211ff */
[----:B-1----:R-:W-:Y:S05]  /*7aa0*/  @!P1 NANOSLEEP.SYNCS 0x989680 ;  /* 0x009896800000995d */ /* 0x002fea0003900000 */
[----:B------:R-:W1:Y:S02]  /*7ab0*/  @!P1 SYNCS.PHASECHK.TRANS64 P1, [R181+URZ+0x90], R2 ;  /* 0x00009002b50095a7 */ /* 0x000e6400080210ff */
[----:B-1----:R-:W-:Y:S05]  /*7ac0*/  @!P1 BRA `(.L_x_109) ;  /* 0xfffffffc00f09947 */ /* 0x002fea000383ffff */
[----:B------:R-:W-:Y:S05]  /*7ad0*/  BRA `(.L_x_108) ;  /* 0xffffffe000687947 */ /* 0x000fea000383ffff */
        .weak           $__internal_0_$__cuda_sm10x_tcgen05_guardrail_trap_col_being_dealloced_not_returned_by_alloc
        .type           $__internal_0_$__cuda_sm10x_tcgen05_guardrail_trap_col_being_dealloced_not_returned_by_alloc,@function
        .size           $__internal_0_$__cuda_sm10x_tcgen05_guardrail_trap_col_being_dealloced_not_returned_by_alloc,($__internal_1_$__cuda_sm10x_tcgen05_guardrail_trap_phase_invalid_during_alloc - $__internal_0_$__cuda_sm10x_tcgen05_guardrail_trap_col_being_dealloced_not_returned_by_alloc)
$__internal_0_$__cuda_sm10x_tcgen05_guardrail_trap_col_being_dealloced_not_returned_by_alloc:
[----:B------:R-:W-:Y:S05]  /*7ae0*/  BPT.TRAP 0x1 ;  /* 0x000000040000795c */ /* 0x000fea0000300000 */
[----:B------:R-:W-:-:S04]  /*7af0*/  HFMA2 R3, -RZ, RZ, 0, 0 ;  /* 0x00000000ff037431 */ /* 0x000fc800000001ff */
[----:B------:R-:W-:Y:S05]  /*7b00*/  RET.REL.NODEC R2 `(_ZN7cutlass13device_kernelINS_4gemm6kernel13GemmUniversalIN4cute5tupleIJiiiiEEENS1_10collective13CollectiveMmaINS1_35MainloopSm100TmaUmmaWarpSpecializedILi5ELi2ELi4ENS5_IJNS4_1CILi2EEENSA_ILi1EEESC_EEEEENS5_IJNSA_ILi256EEENSA_ILi64EEESG_EEENS_12float_e4m3_tENS5_IJlSC_lEEESI_SJ_NS4_8TiledMMAINS4_8MMA_AtomIJNS4_10MMA_TraitsINS4_25SM100_MMA_F8F6F4_2x1SM_SSEJSI_SI_fSF_SG_NS4_17integral_constantINS4_4UMMA5MajorELSQ_0EEESR_NSO_INSP_7ScaleInELSS_0EEEST_EEEEEENS4_6LayoutINS5_IJSC_SC_SC_EEENS5_IJNSA_ILi0EEESY_SY_EEEEENS5_IJNS4_10UnderscoreES11_S11_EEEEENS4_18SM100_TMA_2SM_LOADENS4_14ComposedLayoutINS4_7SwizzleILi2ELi4ELi3EEENS4_18smem_ptr_flag_bitsILi8EEENSW_INS5_IJNSA_ILi8EEESG_EEENS5_IJSG_SC_EEEEEEEvNS4_8identityES14_S1E_vS1F_EENS_8epilogue10collective18CollectiveEpilogueINS1H_23Sm100TmaWarpSpecializedILi1ELi1ELi64ELb0ELb0EEEJNS5_IJNSA_ILi128EEESG_SG_EEENS5_IJNSW_IS1M_SC_EENSW_ISG_SC_EEEEESI_SJ_SI_SJ_NS1H_6fusion15FusionCallbacksIS1L_NS1R_17LinearCombinationISI_fSI_fLNS_15FloatRoundStyleE2EEES1N_S1Q_JEEENS4_5SM1004TMEM4LOAD26SM100_TMEM_LOAD_32dp32b64xENS4_13SM90_TMA_LOADES1E_NS4_39AutoVectorizingCopyWithAssumedAlignmentILi128EEENS4_14SM90_TMA_STOREES1E_S23_S23_EEEvvEEEEvNT_6ParamsE) ;  /* 0xffffff84023c7950 */ /* 0x000fea0003c3ffff */
        .weak           $__internal_1_$__cuda_sm10x_tcgen05_guardrail_trap_phase_invalid_during_alloc
        .type           $__internal_1_$__cuda_sm10x_tcgen05_guardrail_trap_phase_invalid_during_alloc,@function
        .size           $__internal_1_$__cuda_sm10x_tcgen05_guardrail_trap_phase_invalid_during_alloc,($__internal_2_$__cuda_sm10x_tcgen05_guardrail_trap_unallocated_columns_being_dealloced - $__internal_1_$__cuda_sm10x_tcgen05_guardrail_trap_phase_invalid_during_alloc)
$__internal_1_$__cuda_sm10x_tcgen05_guardrail_trap_phase_invalid_during_alloc:
[----:B------:R-:W-:Y:S05]  /*7b10*/  BPT.TRAP 0x1 ;  /* 0x000000040000795c */ /* 0x000fea0000300000 */
[----:B------:R-:W-:-:S04]  /*7b20*/  MOV R3, 0x0 ;  /* 0x0000000000037802 */ /* 0x000fc80000000f00 */
[----:B------:R-:W-:Y:S05]  /*7b30*/  RET.REL.NODEC R2 `(_ZN7cutlass13device_kernelINS_4gemm6kernel13GemmUniversalIN4cute5tupleIJiiiiEEENS1_10collective13CollectiveMmaINS1_35MainloopSm100TmaUmmaWarpSpecializedILi5ELi2ELi4ENS5_IJNS4_1CILi2EEENSA_ILi1EEESC_EEEEENS5_IJNSA_ILi256EEENSA_ILi64EEESG_EEENS_12float_e4m3_tENS5_IJlSC_lEEESI_SJ_NS4_8TiledMMAINS4_8MMA_AtomIJNS4_10MMA_TraitsINS4_25SM100_MMA_F8F6F4_2x1SM_SSEJSI_SI_fSF_SG_NS4_17integral_constantINS4_4UMMA5MajorELSQ_0EEESR_NSO_INSP_7ScaleInELSS_0EEEST_EEEEEENS4_6LayoutINS5_IJSC_SC_SC_EEENS5_IJNSA_ILi0EEESY_SY_EEEEENS5_IJNS4_10UnderscoreES11_S11_EEEEENS4_18SM100_TMA_2SM_LOADENS4_14ComposedLayoutINS4_7SwizzleILi2ELi4ELi3EEENS4_18smem_ptr_flag_bitsILi8EEENSW_INS5_IJNSA_ILi8EEESG_EEENS5_IJSG_SC_EEEEEEEvNS4_8identityES14_S1E_vS1F_EENS_8epilogue10collective18CollectiveEpilogueINS1H_23Sm100TmaWarpSpecializedILi1ELi1ELi64ELb0ELb0EEEJNS5_IJNSA_ILi128EEESG_SG_EEENS5_IJNSW_IS1M_SC_EENSW_ISG_SC_EEEEESI_SJ_SI_SJ_NS1H_6fusion15FusionCallbacksIS1L_NS1R_17LinearCombinationISI_fSI_fLNS_15FloatRoundStyleE2EEES1N_S1Q_JEEENS4_5SM1004TMEM4LOAD26SM100_TMEM_LOAD_32dp32b64xENS4_13SM90_TMA_LOADES1E_NS4_39AutoVectorizingCopyWithAssumedAlignmentILi128EEENS4_14SM90_TMA_STOREES1E_S23_S23_EEEvvEEEEvNT_6ParamsE) ;  /* 0xffffff8402307950 */ /* 0x000fea0003c3ffff */
        .weak           $__internal_2_$__cuda_sm10x_tcgen05_guardrail_trap_unallocated_columns_being_dealloced
        .type           $__internal_2_$__cuda_sm10x_tcgen05_guardrail_trap_unallocated_columns_being_dealloced,@function
        .size           $__internal_2_$__cuda_sm10x_tcgen05_guardrail_trap_unallocated_columns_being_dealloced,(.L_x_152 - $__internal_2_$__cuda_sm10x_tcgen05_guardrail_trap_unallocated_columns_being_dealloced)
$__internal_2_$__cuda_sm10x_tcgen05_guardrail_trap_unallocated_columns_being_dealloced:
[----:B------:R-:W-:Y:S05]  /*7b40*/  BPT.TRAP 0x1 ;  /* 0x000000040000795c */ /* 0x000fea0000300000 */
[----:B------:R-:W-:-:S04]  /*7b50*/  HFMA2 R3, -RZ, RZ, 0, 0 ;  /* 0x00000000ff037431 */ /* 0x000fc800000001ff */
[----:B------:R-:W-:Y:S05]  /*7b60*/  RET.REL.NODEC R2 `(_ZN7cutlass13device_kernelINS_4gemm6kernel13GemmUniversalIN4cute5tupleIJiiiiEEENS1_10collective13CollectiveMmaINS1_35MainloopSm100TmaUmmaWarpSpecializedILi5ELi2ELi4ENS5_IJNS4_1CILi2EEENSA_ILi1EEESC_EEEEENS5_IJNSA_ILi256EEENSA_ILi64EEESG_EEENS_12float_e4m3_tENS5_IJlSC_lEEESI_SJ_NS4_8TiledMMAINS4_8MMA_AtomIJNS4_10MMA_TraitsINS4_25SM100_MMA_F8F6F4_2x1SM_SSEJSI_SI_fSF_SG_NS4_17integral_constantINS4_4UMMA5MajorELSQ_0EEESR_NSO_INSP_7ScaleInELSS_0EEEST_EEEEEENS4_6LayoutINS5_IJSC_SC_SC_EEENS5_IJNSA_ILi0EEESY_SY_EEEEENS5_IJNS4_10UnderscoreES11_S11_EEEEENS4_18SM100_TMA_2SM_LOADENS4_14ComposedLayoutINS4_7SwizzleILi2ELi4ELi3EEENS4_18smem_ptr_flag_bitsILi8EEENSW_INS5_IJNSA_ILi8EEESG_EEENS5_IJSG_SC_EEEEEEEvNS4_8identityES14_S1E_vS1F_EENS_8epilogue10collective18CollectiveEpilogueINS1H_23Sm100TmaWarpSpecializedILi1ELi1ELi64ELb0ELb0EEEJNS5_IJNSA_ILi128EEESG_SG_EEENS5_IJNSW_IS1M_SC_EENSW_ISG_SC_EEEEESI_SJ_SI_SJ_NS1H_6fusion15FusionCallbacksIS1L_NS1R_17LinearCombinationISI_fSI_fLNS_15FloatRoundStyleE2EEES1N_S1Q_JEEENS4_5SM1004TMEM4LOAD26SM100_TMEM_LOAD_32dp32b64xENS4_13SM90_TMA_LOADES1E_NS4_39AutoVectorizingCopyWithAssumedAlignmentILi128EEENS4_14SM90_TMA_STOREES1E_S23_S23_EEEvvEEEEvNT_6ParamsE) ;  /* 0xffffff8402247950 */ /* 0x000fea0003c3ffff */
.L_x_151:
[----:B------:R-:W-:-:S00]  /*7b70*/  BRA `(.L_x_151) ;  /* 0xfffffffc00fc7947 */ /* 0x000fc0000383ffff */
[----:B------:R-:W-:-:S00]  /*7b80*/  NOP ;  /* 0x0000000000007918 */ /* 0x000fc00000000000 */
[----:B------:R-:W-:-:S00]  /*7b90*/  NOP ;  /* 0x0000000000007918 */ /* 0x000fc00000000000 */
[----:B------:R-:W-:-:S00]  /*7ba0*/  NOP ;  /* 0x0000000000007918 */ /* 0x000fc00000000000 */
[----:B------:R-:W-:-:S00]  /*7bb0*/  NOP ;  /* 0x0000000000007918 */ /* 0x000fc00000000000 */
[----:B------:R-:W-:-:S00]  /*7bc0*/  NOP ;  /* 0x0000000000007918 */ /* 0x000fc00000000000 */
[----:B------:R-:W-:-:S00]  /*7bd0*/  NOP ;  /* 0x0000000000007918 */ /* 0x000fc00000000000 */
[----:B------:R-:W-:-:S00]  /*7be0*/  NOP ;  /* 0x0000000000007918 */ /* 0x000fc00000000000 */
[----:B------:R-:W-:-:S00]  /*7bf0*/  NOP ;  /* 0x0000000000007918 */ /* 0x000fc00000000000 */
.L_x_152:


//--------------------- .nv.global.init           --------------------------
	.section	.nv.global.init,"aw",@progbits
.nv.global.init:
	.type		$str$27,@object
	.size		$str$27,($str$28 - $str$27)
$str$27:
        /*0000*/ 	.byte	0x28, 0x61, 0x64, 0x64, 0x72, 0x65, 0x73, 0x73, 0x20, 0x26, 0x20, 0x6d, 0x61, 0x73, 0x6b, 0x29
        /*0010*/ 	.byte	0x20, 0x3d, 0x3d, 0x20, 0x30, 0x00
	.type		$str$28,@object
	.size		$str$28,($str$26 - $str$28)
$str$28:
        /*0016*/ 	.byte	0x2f, 0x74, 0x6d, 0x70, 0x2f, 0x63, 0x75, 0x74, 0x6c, 0x61, 0x73, 0x73, 0x5f, 0x73, 0x77, 0x65
        /*0026*/ 	.byte	0x65, 0x70, 0x5f, 0x73, 0x72, 0x63, 0x2f, 0x69, 0x6e, 0x63, 0x6c, 0x75, 0x64, 0x65, 0x2f, 0x63
        /*0036*/ 	.byte	0x75, 0x74, 0x65, 0x2f, 0x70, 0x6f, 0x69, 0x6e, 0x74, 0x65, 0x72, 0x5f, 0x66, 0x6c, 0x61, 0x67
        /*0046*/ 	.byte	0x67, 0x65, 0x64, 0x2e, 0x68, 0x70, 0x70, 0x00
	.type		$str$26,@object
	.size		$str$26,($str$25 - $str$26)
$str$26:
        /*004e*/ 	.byte	0x2f, 0x74, 0x6d, 0x70, 0x2f, 0x63, 0x75, 0x74, 0x6c, 0x61, 0x73, 0x73, 0x5f, 0x73, 0x77, 0x65
        /*005e*/ 	.byte	0x65, 0x70, 0x5f, 0x73, 0x72, 0x63, 0x2f, 0x69, 0x6e, 0x63, 0x6c, 0x75, 0x64, 0x65, 0x2f, 0x63
        /*006e*/ 	.byte	0x75, 0x74, 0x65, 0x2f, 0x61, 0x74, 0x6f, 0x6d, 0x2f, 0x63, 0x6f, 0x70, 0x79, 0x5f, 0x74, 0x72
        /*007e*/ 	.byte	0x61, 0x69, 0x74, 0x73, 0x5f, 0x73, 0x6d, 0x31, 0x30, 0x30, 0x2e, 0x68, 0x70, 0x70, 0x00
	.type		$str$25,@object
	.size		$str$25,(__unnamed_1 - $str$25)
$str$25:
        /*008d*/ 	.byte	0x28, 0x28, 0x75, 0x69, 0x6e, 0x74, 0x33, 0x32, 0x5f, 0x74, 0x28, 0x74, 0x68, 0x72, 0x65, 0x61
        /*009d*/ 	.byte	0x64, 0x49, 0x64, 0x78, 0x2e, 0x78, 0x29, 0x20, 0x2f, 0x20, 0x33, 0x32, 0x29, 0x20, 0x25, 0x20
        /*00ad*/ 	.byte	0x34, 0x29, 0x20, 0x3d, 0x3d, 0x20, 0x28, 0x28, 0x28, 0x74, 0x6d, 0x65, 0x6d, 0x5f, 0x61, 0x64
        /*00bd*/ 	.byte	0x64, 0x72, 0x20, 0x3e, 0x3e, 0x20, 0x31, 0x36, 0x29, 0x20, 0x2f, 0x20, 0x33, 0x32, 0x29, 0x20
        /*00cd*/ 	.byte	0x25, 0x20, 0x34, 0x29, 0x00
	.type		__unnamed_1,@object
	.size		__unnamed_1,(__unnamed_2 - __unnamed_1)
__unnamed_1:
        /*00d2*/ 	.byte	0x61, 0x75, 0x74, 0x6f, 0x20, 0x63, 0x75, 0x74, 0x65, 0x3a, 0x3a, 0x61, 0x73, 0x5f, 0x70, 0x6f
        /* <DEDUP_REMOVED lines=24> */
        /*0262*/ 	.byte	0x43, 0x3c, 0x38, 0x31, 0x39, 0x32, 0x3e, 0x3e, 0x3e, 0x3e, 0x5d, 0x00
	.type		__unnamed_2,@object
	.size		__unnamed_2,(.L_2 - __unnamed_2)
__unnamed_2:
        /* <DEDUP_REMOVED lines=42> */
        /*050e*/ 	.byte	0x3e, 0x3e, 0x3e, 0x3e, 0x5d, 0x00
.L_2:


//--------------------- .nv.shared._ZN7cutlass13device_kernelINS_4gemm6kernel13GemmUniversalIN4cute5tupleIJiiiiEEENS1_10collective13CollectiveMmaINS1_35MainloopSm100TmaUmmaWarpSpecializedILi5ELi2ELi4ENS5_IJNS4_1CILi2EEENSA_ILi1EEESC_EEEEENS5_IJNSA_ILi256EEENSA_ILi64EEESG_EEENS_12float_e4m3_tENS5_IJlSC_lEEESI_SJ_NS4_8TiledMMAINS4_8MMA_AtomIJNS4_10MMA_TraitsINS4_25SM100_MMA_F8F6F4_2x1SM_SSEJSI_SI_fSF_SG_NS4_17integral_constantINS4_4UMMA5MajorELSQ_0EEESR_NSO_INSP_7ScaleInELSS_0EEEST_EEEEEENS4_6LayoutINS5_IJSC_SC_SC_EEENS5_IJNSA_ILi0EEESY_SY_EEEEENS5_IJNS4_10UnderscoreES11_S11_EEEEENS4_18SM100_TMA_2SM_LOADENS4_14ComposedLayoutINS4_7SwizzleILi2ELi4ELi3EEENS4_18smem_ptr_flag_bitsILi8EEENSW_INS5_IJNSA_ILi8EEESG_EEENS5_IJSG_SC_EEEEEEEvNS4_8identityES14_S1E_vS1F_EENS_8epilogue10collective18CollectiveEpilogueINS1H_23Sm100TmaWarpSpecializedILi1ELi1ELi64ELb0ELb0EEEJNS5_IJNSA_ILi128EEESG_SG_EEENS5_IJNSW_IS1M_SC_EENSW_ISG_SC_EEEEESI_SJ_SI_SJ_NS1H_6fusion15FusionCallbacksIS1L_NS1R_17LinearCombinationISI_fSI_fLNS_15FloatRoundStyleE2EEES1N_S1Q_JEEENS4_5SM1004TMEM4LOAD26SM100_TMEM_LOAD_32dp32b64xENS4_13SM90_TMA_LOADES1E_NS4_39AutoVectorizingCopyWithAssumedAlignmentILi128EEENS4_14SM90_TMA_STOREES1E_S23_S23_EEEvvEEEEvNT_6ParamsE --------------------------
	.section	.nv.shared._ZN7cutlass13device_kernelINS_4gemm6kernel13GemmUniversalIN4cute5tupleIJiiiiEEENS1_10collective13CollectiveMmaINS1_35MainloopSm100TmaUmmaWarpSpecializedILi5ELi2ELi4ENS5_IJNS4_1CILi2EEENSA_ILi1EEESC_EEEEENS5_IJNSA_ILi256EEENSA_ILi64EEESG_EEENS_12float_e4m3_tENS5_IJlSC_lEEESI_SJ_NS4_8TiledMMAINS4_8MMA_AtomIJNS4_10MMA_TraitsINS4_25SM100_MMA_F8F6F4_2x1SM_SSEJSI_SI_fSF_SG_NS4_17integral_constantINS4_4UMMA5MajorELSQ_0EEESR_NSO_INSP_7ScaleInELSS_0EEEST_EEEEEENS4_6LayoutINS5_IJSC_SC_SC_EEENS5_IJNSA_ILi0EEESY_SY_EEEEENS5_IJNS4_10UnderscoreES11_S11_EEEEENS4_18SM100_TMA_2SM_LOADENS4_14ComposedLayoutINS4_7SwizzleILi2ELi4ELi3EEENS4_18smem_ptr_flag_bitsILi8EEENSW_INS5_IJNSA_ILi8EEESG_EEENS5_IJSG_SC_EEEEEEEvNS4_8identityES14_S1E_vS1F_EENS_8epilogue10collective18CollectiveEpilogueINS1H_23Sm100TmaWarpSpecializedILi1ELi1ELi64ELb0ELb0EEEJNS5_IJNSA_ILi128EEESG_SG_EEENS5_IJNSW_IS1M_SC_EENSW_ISG_SC_EEEEESI_SJ_SI_SJ_NS1H_6fusion15FusionCallbacksIS1L_NS1R_17LinearCombinationISI_fSI_fLNS_15FloatRoundStyleE2EEES1N_S1Q_JEEENS4_5SM1004TMEM4LOAD26SM100_TMEM_LOAD_32dp32b64xENS4_13SM90_TMA_LOADES1E_NS4_39AutoVectorizingCopyWithAssumedAlignmentILi128EEENS4_14SM90_TMA_STOREES1E_S23_S23_EEEvvEEEEvNT_6ParamsE,"aw",@nobits
	.sectionflags	@""
	.align	16
	.zero		1024


//--------------------- .nv.shared.reserved.0     --------------------------
	.section	.nv.shared.reserved.0,"aw",@nobits
	.weak		__nv_reservedSMEM_offset_0_alias
	.size		__nv_reservedSMEM_offset_0_alias, 0, 64
	.other		__nv_reservedSMEM_offset_0_alias,@"STO_CUDA_RESERVED_SHARED STV_DEFAULT"
__nv_reservedSMEM_offset_0_alias:
	.zero		0
.nv.shared.reserved.0:
	.zero		64
	.weak		__nv_reservedSMEM_tcgen05_partition
	.type		__nv_reservedSMEM_tcgen05_partition,@object
	.size		__nv_reservedSMEM_tcgen05_partition,(.L_0 - __nv_reservedSMEM_tcgen05_partition)
__nv_reservedSMEM_tcgen05_partition:
	.zero		32
.L_0:


//--------------------- .nv.global                --------------------------
	.section	.nv.global,"aw",@nobits
.nv.global:
	.type		_ZN39_INTERNAL_49fe6fed_4_k_cu_ca7aa08e_85304cute1_E,@object
	.size		_ZN39_INTERNAL_49fe6fed_4_k_cu_ca7aa08e_85304cute1_E,(_ZN39_INTERNAL_49fe6fed_4_k_cu_ca7aa08e_85304cuda3std3__45__cpo6cbeginE - _ZN39_INTERNAL_49fe6fed_4_k_cu_ca7aa08e_85304cute1_E)
_ZN39_INTERNAL_49fe6fed_4_k_cu_ca7aa08e_85304cute1_E:
	.zero		1
	.type		_ZN39_INTERNAL_49fe6fed_4_k_cu_ca7aa08e_85304cuda3std3__45__cpo6cbeginE,@object
	.size		_ZN39_INTERNAL_49fe6fed_4_k_cu_ca7aa08e_85304cuda3std3__45__cpo6cbeginE,(_ZN39_INTERNAL_49fe6fed_4_k_cu_ca7aa08e_85304cuda3std3__48in_placeE - _ZN39_INTERNAL_49fe6fed_4_k_cu_ca7aa08e_85304cuda3std3__45__cpo6cbeginE)
_ZN39_INTERNAL_49fe6fed_4_k_cu_ca7aa08e_85304cuda3std3__45__cpo6cbeginE:
	.zero		1
	.type		_ZN39_INTERNAL_49fe6fed_4_k_cu_ca7aa08e_85304cuda3std3__48in_placeE,@object
	.size		_ZN39_INTERNAL_49fe6fed_4_k_cu_ca7aa08e_85304cuda3std3__48in_placeE,(_ZN39_INTERNAL_49fe6fed_4_k_cu_ca7aa08e_85304cuda3std6ranges3__45__cpo9iter_moveE - _ZN39_INTERNAL_49fe6fed_4_k_cu_ca7aa08e_85304cuda3std3__48in_placeE)
_ZN39_INTERNAL_49fe6fed_4_k_cu_ca7aa08e_85304cuda3std3__48in_placeE:
	.zero		1
	.type		_ZN39_INTERNAL_49fe6fed_4_k_cu_ca7aa08e_85304cuda3std6ranges3__45__cpo9iter_moveE,@object
	.size		_ZN39_INTERNAL_49fe6fed_4_k_cu_ca7aa08e_85304cuda3std6ranges3__45__cpo9iter_moveE,(_ZN39_INTERNAL_49fe6fed_4_k_cu_ca7aa08e_85304cuda3std3__45__cpo5beginE - _ZN39_INTERNAL_49fe6fed_4_k_cu_ca7aa08e_85304cuda3std6ranges3__45__cpo9iter_moveE)
_ZN39_INTERNAL_49fe6fed_4_k_cu_ca7aa08e_85304cuda3std6ranges3__45__cpo9iter_moveE:
	.zero		1
	.type		_ZN39_INTERNAL_49fe6fed_4_k_cu_ca7aa08e_85304cuda3std3__45__cpo5beginE,@object
	.size		_ZN39_INTERNAL_49fe6fed_4_k_cu_ca7aa08e_85304cuda3std3__45__cpo5beginE,(_ZN39_INTERNAL_49fe6fed_4_k_cu_ca7aa08e_85304cuda3std3__441_GLOBAL__N__49fe6fed_4_k_cu_ca7aa08e_85306ignoreE - _ZN39_INTERNAL_49fe6fed_4_k_cu_ca7aa08e_85304cuda3std3__45__cpo5beginE)
_ZN39_INTERNAL_49fe6fed_4_k_cu_ca7aa08e_85304cuda3std3__45__cpo5beginE:
	.zero		1
	.type		_ZN39_INTERNAL_49fe6fed_4_k_cu_ca7aa08e_85304cuda3std3__441_GLOBAL__N__49fe6fed_4_k_cu_ca7aa08e_85306ignoreE,@object
	.size		_ZN39_INTERNAL_49fe6fed_4_k_cu_ca7aa08e_85304cuda3std3__441_GLOBAL__N__49fe6fed_4_k_cu_ca7aa08e_85306ignoreE,(_ZN39_INTERNAL_49fe6fed_4_k_cu_ca7aa08e_85304cute7productE - _ZN39_INTERNAL_49fe6fed_4_k_cu_ca7aa08e_85304cuda3std3__441_GLOBAL__N__49fe6fed_4_k_cu_ca7aa08e_85306ignoreE)
_ZN39_INTERNAL_49fe6fed_4_k_cu_ca7aa08e_85304cuda3std3__441_GLOBAL__N__49fe6fed_4_k_cu_ca7aa08e_85306ignoreE:
	.zero		1
	.type		_ZN39_INTERNAL_49fe6fed_4_k_cu_ca7aa08e_85304cute7productE,@object
	.size		_ZN39_INTERNAL_49fe6fed_4_k_cu_ca7aa08e_85304cute7productE,(_ZN39_INTERNAL_49fe6fed_4_k_cu_ca7aa08e_85304cuda3std3__45__cpo3endE - _ZN39_INTERNAL_49fe6fed_4_k_cu_ca7aa08e_85304cute7productE)
_ZN39_INTERNAL_49fe6fed_4_k_cu_ca7aa08e_85304cute7productE:
	.zero		1
	.type		_ZN39_INTERNAL_49fe6fed_4_k_cu_ca7aa08e_85304cuda3std3__45__cpo3endE,@object
	.size		_ZN39_INTERNAL_49fe6fed_4_k_cu_ca7aa08e_85304cuda3std3__45__cpo3endE,(_ZN39_INTERNAL_49fe6fed_4_k_cu_ca7aa08e_85304cuda3std3__419piecewise_constructE - _ZN39_INTERNAL_49fe6fed_4_k_cu_ca7aa08e_85304cuda3std3__45__cpo3endE)
_ZN39_INTERNAL_49fe6fed_4_k_cu_ca7aa08e_85304cuda3std3__45__cpo3endE:
	.zero		1
	.type		_ZN39_INTERNAL_49fe6fed_4_k_cu_ca7aa08e_85304cuda3std3__419piecewise_constructE,@object
	.size		_ZN39_INTERNAL_49fe6fed_4_k_cu_ca7aa08e_85304cuda3std3__419piecewise_constructE,(_ZN39_INTERNAL_49fe6fed_4_k_cu_ca7aa08e_85304cuda3std3__45__cpo4cendE - _ZN39_INTERNAL_49fe6fed_4_k_cu_ca7aa08e_85304cuda3std3__419piecewise_constructE)
_ZN39_INTERNAL_49fe6fed_4_k_cu_ca7aa08e_85304cuda3std3__419piecewise_constructE:
	.zero		1
	.type		_ZN39_INTERNAL_49fe6fed_4_k_cu_ca7aa08e_85304cuda3std3__45__cpo4cendE,@object
	.size		_ZN39_INTERNAL_49fe6fed_4_k_cu_ca7aa08e_85304cuda3std3__45__cpo4cendE,(_ZN39_INTERNAL_49fe6fed_4_k_cu_ca7aa08e_85304cuda3std6ranges3__45__cpo4swapE - _ZN39_INTERNAL_49fe6fed_4_k_cu_ca7aa08e_85304cuda3std3__45__cpo4cendE)
_ZN39_INTERNAL_49fe6fed_4_k_cu_ca7aa08e_85304cuda3std3__45__cpo4cendE:
	.zero		1
	.type		_ZN39_INTERNAL_49fe6fed_4_k_cu_ca7aa08e_85304cuda3std6ranges3__45__cpo4swapE,@object
	.size		_ZN39_INTERNAL_49fe6fed_4_k_cu_ca7aa08e_85304cuda3std6ranges3__45__cpo4swapE,(.L_10 - _ZN39_INTERNAL_49fe6fed_4_k_cu_ca7aa08e_85304cuda3std6ranges3__45__cpo4swapE)
_ZN39_INTERNAL_49fe6fed_4_k_cu_ca7aa08e_85304cuda3std6ranges3__45__cpo4swapE:
	.zero		1
.L_10:


//--------------------- .nv.constant0._ZN7cutlass13device_kernelINS_4gemm6kernel13GemmUniversalIN4cute5tupleIJiiiiEEENS1_10collective13CollectiveMmaINS1_35MainloopSm100TmaUmmaWarpSpecializedILi5ELi2ELi4ENS5_IJNS4_1CILi2EEENSA_ILi1EEESC_EEEEENS5_IJNSA_ILi256EEENSA_ILi64EEESG_EEENS_12float_e4m3_tENS5_IJlSC_lEEESI_SJ_NS4_8TiledMMAINS4_8MMA_AtomIJNS4_10MMA_TraitsINS4_25SM100_MMA_F8F6F4_2x1SM_SSEJSI_SI_fSF_SG_NS4_17integral_constantINS4_4UMMA5MajorELSQ_0EEESR_NSO_INSP_7ScaleInELSS_0EEEST_EEEEEENS4_6LayoutINS5_IJSC_SC_SC_EEENS5_IJNSA_ILi0EEESY_SY_EEEEENS5_IJNS4_10UnderscoreES11_S11_EEEEENS4_18SM100_TMA_2SM_LOADENS4_14ComposedLayoutINS4_7SwizzleILi2ELi4ELi3EEENS4_18smem_ptr_flag_bitsILi8EEENSW_INS5_IJNSA_ILi8EEESG_EEENS5_IJSG_SC_EEEEEEEvNS4_8identityES14_S1E_vS1F_EENS_8epilogue10collective18CollectiveEpilogueINS1H_23Sm100TmaWarpSpecializedILi1ELi1ELi64ELb0ELb0EEEJNS5_IJNSA_ILi128EEESG_SG_EEENS5_IJNSW_IS1M_SC_EENSW_ISG_SC_EEEEESI_SJ_SI_SJ_NS1H_6fusion15FusionCallbacksIS1L_NS1R_17LinearCombinationISI_fSI_fLNS_15FloatRoundStyleE2EEES1N_S1Q_JEEENS4_5SM1004TMEM4LOAD26SM100_TMEM_LOAD_32dp32b64xENS4_13SM90_TMA_LOADES1E_NS4_39AutoVectorizingCopyWithAssumedAlignmentILi128EEENS4_14SM90_TMA_STOREES1E_S23_S23_EEEvvEEEEvNT_6ParamsE --------------------------
	.section	.nv.constant0._ZN7cutlass13device_kernelINS_4gemm6kernel13GemmUniversalIN4cute5tupleIJiiiiEEENS1_10collective13CollectiveMmaINS1_35MainloopSm100TmaUmmaWarpSpecializedILi5ELi2ELi4ENS5_IJNS4_1CILi2EEENSA_ILi1EEESC_EEEEENS5_IJNSA_ILi256EEENSA_ILi64EEESG_EEENS_12float_e4m3_tENS5_IJlSC_lEEESI_SJ_NS4_8TiledMMAINS4_8MMA_AtomIJNS4_10MMA_TraitsINS4_25SM100_MMA_F8F6F4_2x1SM_SSEJSI_SI_fSF_SG_NS4_17integral_constantINS4_4UMMA5MajorELSQ_0EEESR_NSO_INSP_7ScaleInELSS_0EEEST_EEEEEENS4_6LayoutINS5_IJSC_SC_SC_EEENS5_IJNSA_ILi0EEESY_SY_EEEEENS5_IJNS4_10UnderscoreES11_S11_EEEEENS4_18SM100_TMA_2SM_LOADENS4_14ComposedLayoutINS4_7SwizzleILi2ELi4ELi3EEENS4_18smem_ptr_flag_bitsILi8EEENSW_INS5_IJNSA_ILi8EEESG_EEENS5_IJSG_SC_EEEEEEEvNS4_8identityES14_S1E_vS1F_EENS_8epilogue10collective18CollectiveEpilogueINS1H_23Sm100TmaWarpSpecializedILi1ELi1ELi64ELb0ELb0EEEJNS5_IJNSA_ILi128EEESG_SG_EEENS5_IJNSW_IS1M_SC_EENSW_ISG_SC_EEEEESI_SJ_SI_SJ_NS1H_6fusion15FusionCallbacksIS1L_NS1R_17LinearCombinationISI_fSI_fLNS_15FloatRoundStyleE2EEES1N_S1Q_JEEENS4_5SM1004TMEM4LOAD26SM100_TMEM_LOAD_32dp32b64xENS4_13SM90_TMA_LOADES1E_NS4_39AutoVectorizingCopyWithAssumedAlignmentILi128EEENS4_14SM90_TMA_STOREES1E_S23_S23_EEEvvEEEEvNT_6ParamsE,"a",@progbits
	.sectionflags	@""
	.align	4
.nv.constant0._ZN7cutlass13device_kernelINS_4gemm6kernel13GemmUniversalIN4cute5tupleIJiiiiEEENS1_10collective13CollectiveMmaINS1_35MainloopSm100TmaUmmaWarpSpecializedILi5ELi2ELi4ENS5_IJNS4_1CILi2EEENSA_ILi1EEESC_EEEEENS5_IJNSA_ILi256EEENSA_ILi64EEESG_EEENS_12float_e4m3_tENS5_IJlSC_lEEESI_SJ_NS4_8TiledMMAINS4_8MMA_AtomIJNS4_10MMA_TraitsINS4_25SM100_MMA_F8F6F4_2x1SM_SSEJSI_SI_fSF_SG_NS4_17integral_constantINS4_4UMMA5MajorELSQ_0EEESR_NSO_INSP_7ScaleInELSS_0EEEST_EEEEEENS4_6LayoutINS5_IJSC_SC_SC_EEENS5_IJNSA_ILi0EEESY_SY_EEEEENS5_IJNS4_10UnderscoreES11_S11_EEEEENS4_18SM100_TMA_2SM_LOADENS4_14ComposedLayoutINS4_7SwizzleILi2ELi4ELi3EEENS4_18smem_ptr_flag_bitsILi8EEENSW_INS5_IJNSA_ILi8EEESG_EEENS5_IJSG_SC_EEEEEEEvNS4_8identityES14_S1E_vS1F_EENS_8epilogue10collective18CollectiveEpilogueINS1H_23Sm100TmaWarpSpecializedILi1ELi1ELi64ELb0ELb0EEEJNS5_IJNSA_ILi128EEESG_SG_EEENS5_IJNSW_IS1M_SC_EENSW_ISG_SC_EEEEESI_SJ_SI_SJ_NS1H_6fusion15FusionCallbacksIS1L_NS1R_17LinearCombinationISI_fSI_fLNS_15FloatRoundStyleE2EEES1N_S1Q_JEEENS4_5SM1004TMEM4LOAD26SM100_TMEM_LOAD_32dp32b64xENS4_13SM90_TMA_LOADES1E_NS4_39AutoVectorizingCopyWithAssumedAlignmentILi128EEENS4_14SM90_TMA_STOREES1E_S23_S23_EEEvvEEEEvNT_6ParamsE:
	.zero		2944


//--------------------- SYMBOLS --------------------------

	.type		.nv.reservedSmem.offset0,@object
	.size		.nv.reservedSmem.offset0,0x4
	.type		.nv.reservedSmem.cap,@object
	.size		.nv.reservedSmem.cap,0x4
	.type		__assertfail,@function
